//
// Generated by NVIDIA NVVM Compiler
//
// Compiler Build ID: CL-36424714
// Cuda compilation tools, release 13.0, V13.0.88
// Based on NVVM 20.0.0
//

.version 9.0
.target sm_100
.address_size 64

	// .globl	solve_machines
// _ZZ14solve_machinesE16sharedBestResult has been demoted

.visible .entry solve_machines(
	.param .u64 .ptr .align 1 solve_machines_param_0,
	.param .u64 .ptr .align 1 solve_machines_param_1,
	.param .u64 .ptr .align 1 solve_machines_param_2,
	.param .u64 .ptr .align 1 solve_machines_param_3,
	.param .u64 .ptr .align 1 solve_machines_param_4,
	.param .u64 .ptr .align 1 solve_machines_param_5,
	.param .u64 .ptr .align 1 solve_machines_param_6,
	.param .u64 .ptr .align 1 solve_machines_param_7,
	.param .u64 .ptr .align 1 solve_machines_param_8,
	.param .u32 solve_machines_param_9
)
{
	.local .align 16 .b8 	__local_depot0[64];
	.reg .b64 	%SP;
	.reg .b64 	%SPL;
	.reg .pred 	%p<42>;
	.reg .b16 	%rs<23>;
	.reg .b32 	%r<96>;
	.reg .b64 	%rd<79>;
	// demoted variable
	.shared .align 4 .u32 _ZZ14solve_machinesE16sharedBestResult;
	mov.u64 	%SPL, __local_depot0;
	ld.param.u64 	%rd17, [solve_machines_param_0];
	ld.param.u64 	%rd18, [solve_machines_param_3];
	ld.param.u64 	%rd19, [solve_machines_param_8];
	ld.param.u32 	%r47, [solve_machines_param_9];
	cvta.to.global.u64 	%rd1, %rd17;
	cvta.to.global.u64 	%rd2, %rd18;
	cvta.to.global.u64 	%rd3, %rd19;
	add.u64 	%rd4, %SPL, 0;
	add.u64 	%rd5, %SPL, 32;
	mov.u32 	%r1, %ctaid.x;
	mov.u32 	%r2, %tid.x;
	setp.ge.s32 	%p1, %r1, %r47;
	@%p1 bra 	$L__BB0_48;
	ld.param.u64 	%rd77, [solve_machines_param_7];
	ld.param.u64 	%rd76, [solve_machines_param_6];
	ld.param.u64 	%rd73, [solve_machines_param_2];
	ld.param.u64 	%rd72, [solve_machines_param_1];
	cvta.to.global.u64 	%rd22, %rd72;
	cvta.to.global.u64 	%rd23, %rd73;
	cvta.to.global.u64 	%rd24, %rd76;
	cvta.to.global.u64 	%rd25, %rd77;
	mul.wide.u32 	%rd26, %r1, 4;
	add.s64 	%rd27, %rd22, %rd26;
	ld.global.u32 	%r3, [%rd27];
	add.s64 	%rd28, %rd23, %rd26;
	ld.global.u32 	%r4, [%rd28];
	add.s64 	%rd29, %rd24, %rd26;
	ld.global.u32 	%r5, [%rd29];
	add.s64 	%rd30, %rd25, %rd26;
	ld.global.u32 	%r6, [%rd30];
	setp.ne.s32 	%p2, %r2, 0;
	@%p2 bra 	$L__BB0_3;
	mov.b32 	%r48, 99999;
	st.shared.u32 	[_ZZ14solve_machinesE16sharedBestResult], %r48;
$L__BB0_3:
	bar.sync 	0;
	setp.lt.s32 	%p3, %r4, 1;
	@%p3 bra 	$L__BB0_10;
	and.b32  	%r7, %r4, 3;
	setp.lt.u32 	%p4, %r4, 4;
	mov.b32 	%r82, 0;
	@%p4 bra 	$L__BB0_7;
	and.b32  	%r82, %r4, 2147483644;
	mov.b32 	%r80, 0;
$L__BB0_6:
	add.s32 	%r51, %r80, %r3;
	cvt.s64.s32 	%rd31, %r51;
	add.s64 	%rd32, %rd1, %rd31;
	cvt.u64.u32 	%rd33, %r80;
	add.s64 	%rd34, %rd4, %rd33;
	ld.global.u8 	%r52, [%rd32+3];
	ld.global.u8 	%r53, [%rd32+2];
	prmt.b32 	%r54, %r53, %r52, 0x3340U;
	ld.global.u8 	%r55, [%rd32+1];
	ld.global.u8 	%r56, [%rd32];
	prmt.b32 	%r57, %r56, %r55, 0x3340U;
	prmt.b32 	%r58, %r57, %r54, 0x5410U;
	st.local.u32 	[%rd34], %r58;
	add.s32 	%r80, %r80, 4;
	setp.ne.s32 	%p5, %r80, %r82;
	@%p5 bra 	$L__BB0_6;
$L__BB0_7:
	setp.eq.s32 	%p6, %r7, 0;
	@%p6 bra 	$L__BB0_10;
	mov.b32 	%r83, 0;
$L__BB0_9:
	.pragma "nounroll";
	add.s32 	%r60, %r82, %r3;
	cvt.s64.s32 	%rd35, %r60;
	add.s64 	%rd36, %rd1, %rd35;
	ld.global.u8 	%rs1, [%rd36];
	cvt.u64.u32 	%rd37, %r82;
	add.s64 	%rd38, %rd4, %rd37;
	st.local.u8 	[%rd38], %rs1;
	add.s32 	%r82, %r82, 1;
	add.s32 	%r83, %r83, 1;
	setp.ne.s32 	%p7, %r83, %r7;
	@%p7 bra 	$L__BB0_9;
$L__BB0_10:
	mov.b32 	%r61, 1;
	shl.b32 	%r16, %r61, %r5;
	setp.ge.s32 	%p8, %r2, %r16;
	@%p8 bra 	$L__BB0_44;
	ld.param.u64 	%rd74, [solve_machines_param_4];
	and.b32  	%r17, %r4, 15;
	and.b32  	%r18, %r4, 7;
	cvta.to.global.u64 	%rd6, %rd74;
	mov.u32 	%r84, %r2;
$L__BB0_12:
	setp.lt.s32 	%p9, %r4, 1;
	@%p9 bra 	$L__BB0_26;
	setp.lt.u32 	%p10, %r4, 16;
	mov.b32 	%r85, 0;
	@%p10 bra 	$L__BB0_16;
	and.b32  	%r85, %r4, 2147483632;
	neg.s32 	%r88, %r85;
	mov.u64 	%rd78, %rd5;
$L__BB0_15:
	.pragma "nounroll";
	mov.b32 	%r64, 774778414;
	st.local.v4.b32 	[%rd78], {%r64, %r64, %r64, %r64};
	add.s32 	%r88, %r88, 16;
	add.s64 	%rd78, %rd78, 16;
	setp.eq.s32 	%p11, %r88, 0;
	@%p11 bra 	$L__BB0_16;
	bra.uni 	$L__BB0_15;
$L__BB0_16:
	setp.eq.s32 	%p12, %r17, 0;
	@%p12 bra 	$L__BB0_26;
	add.s32 	%r65, %r17, -1;
	setp.lt.u32 	%p13, %r65, 7;
	@%p13 bra 	$L__BB0_19;
	cvt.u64.u32 	%rd39, %r85;
	add.s64 	%rd40, %rd5, %rd39;
	mov.b16 	%rs2, 46;
	st.local.u8 	[%rd40], %rs2;
	st.local.u8 	[%rd40+1], %rs2;
	st.local.u8 	[%rd40+2], %rs2;
	st.local.u8 	[%rd40+3], %rs2;
	st.local.u8 	[%rd40+4], %rs2;
	st.local.u8 	[%rd40+5], %rs2;
	st.local.u8 	[%rd40+6], %rs2;
	st.local.u8 	[%rd40+7], %rs2;
	add.s32 	%r85, %r85, 8;
$L__BB0_19:
	setp.eq.s32 	%p14, %r18, 0;
	@%p14 bra 	$L__BB0_26;
	add.s32 	%r66, %r18, -1;
	setp.lt.u32 	%p15, %r66, 3;
	@%p15 bra 	$L__BB0_22;
	cvt.u64.u32 	%rd41, %r85;
	add.s64 	%rd42, %rd5, %rd41;
	mov.b16 	%rs3, 46;
	st.local.u8 	[%rd42], %rs3;
	st.local.u8 	[%rd42+1], %rs3;
	st.local.u8 	[%rd42+2], %rs3;
	st.local.u8 	[%rd42+3], %rs3;
	add.s32 	%r85, %r85, 4;
$L__BB0_22:
	and.b32  	%r26, %r4, 3;
	setp.eq.s32 	%p16, %r26, 0;
	@%p16 bra 	$L__BB0_26;
	setp.eq.s32 	%p17, %r26, 1;
	cvt.u64.u32 	%rd43, %r85;
	add.s64 	%rd7, %rd5, %rd43;
	mov.b16 	%rs4, 46;
	st.local.u8 	[%rd7], %rs4;
	@%p17 bra 	$L__BB0_26;
	setp.eq.s32 	%p18, %r26, 2;
	mov.b16 	%rs5, 46;
	st.local.u8 	[%rd7+1], %rs5;
	@%p18 bra 	$L__BB0_26;
	mov.b16 	%rs6, 46;
	st.local.u8 	[%rd7+2], %rs6;
$L__BB0_26:
	setp.lt.s32 	%p19, %r5, 1;
	mov.b32 	%r94, 0;
	@%p19 bra 	$L__BB0_38;
	mov.b32 	%r90, 0;
	mov.u32 	%r94, %r90;
$L__BB0_28:
	shr.u32 	%r69, %r84, %r90;
	and.b32  	%r70, %r69, 1;
	setp.eq.b32 	%p20, %r70, 1;
	not.pred 	%p21, %p20;
	@%p21 bra 	$L__BB0_37;
	ld.param.u64 	%rd75, [solve_machines_param_5];
	add.s32 	%r94, %r94, 1;
	add.s32 	%r71, %r90, %r6;
	mul.wide.s32 	%rd44, %r71, 4;
	add.s64 	%rd45, %rd6, %rd44;
	ld.global.u32 	%r34, [%rd45];
	cvta.to.global.u64 	%rd46, %rd75;
	add.s64 	%rd47, %rd46, %rd44;
	ld.global.u32 	%r35, [%rd47];
	setp.lt.s32 	%p22, %r35, 1;
	@%p22 bra 	$L__BB0_37;
	and.b32  	%r36, %r35, 3;
	setp.lt.u32 	%p23, %r35, 4;
	mov.b32 	%r93, 0;
	@%p23 bra 	$L__BB0_33;
	and.b32  	%r93, %r35, 2147483644;
	mov.b32 	%r92, 0;
$L__BB0_32:
	add.s32 	%r74, %r92, %r34;
	mul.wide.s32 	%rd48, %r74, 4;
	add.s64 	%rd49, %rd2, %rd48;
	ld.global.s32 	%rd50, [%rd49];
	add.s64 	%rd51, %rd5, %rd50;
	ld.local.u8 	%rs7, [%rd51];
	setp.eq.s16 	%p24, %rs7, 46;
	selp.b16 	%rs8, 35, 46, %p24;
	st.local.u8 	[%rd51], %rs8;
	ld.global.s32 	%rd52, [%rd49+4];
	add.s64 	%rd53, %rd5, %rd52;
	ld.local.u8 	%rs9, [%rd53];
	setp.eq.s16 	%p25, %rs9, 46;
	selp.b16 	%rs10, 35, 46, %p25;
	st.local.u8 	[%rd53], %rs10;
	ld.global.s32 	%rd54, [%rd49+8];
	add.s64 	%rd55, %rd5, %rd54;
	ld.local.u8 	%rs11, [%rd55];
	setp.eq.s16 	%p26, %rs11, 46;
	selp.b16 	%rs12, 35, 46, %p26;
	st.local.u8 	[%rd55], %rs12;
	ld.global.s32 	%rd56, [%rd49+12];
	add.s64 	%rd57, %rd5, %rd56;
	ld.local.u8 	%rs13, [%rd57];
	setp.eq.s16 	%p27, %rs13, 46;
	selp.b16 	%rs14, 35, 46, %p27;
	st.local.u8 	[%rd57], %rs14;
	add.s32 	%r92, %r92, 4;
	setp.ne.s32 	%p28, %r92, %r93;
	@%p28 bra 	$L__BB0_32;
$L__BB0_33:
	setp.eq.s32 	%p29, %r36, 0;
	@%p29 bra 	$L__BB0_37;
	add.s32 	%r75, %r93, %r34;
	mul.wide.s32 	%rd58, %r75, 4;
	add.s64 	%rd10, %rd2, %rd58;
	ld.global.s32 	%rd59, [%rd10];
	add.s64 	%rd60, %rd5, %rd59;
	ld.local.u8 	%rs15, [%rd60];
	setp.eq.s16 	%p30, %rs15, 46;
	selp.b16 	%rs16, 35, 46, %p30;
	st.local.u8 	[%rd60], %rs16;
	setp.eq.s32 	%p31, %r36, 1;
	@%p31 bra 	$L__BB0_37;
	ld.global.s32 	%rd61, [%rd10+4];
	add.s64 	%rd62, %rd5, %rd61;
	ld.local.u8 	%rs17, [%rd62];
	setp.eq.s16 	%p32, %rs17, 46;
	selp.b16 	%rs18, 35, 46, %p32;
	st.local.u8 	[%rd62], %rs18;
	setp.eq.s32 	%p33, %r36, 2;
	@%p33 bra 	$L__BB0_37;
	ld.global.s32 	%rd63, [%rd10+8];
	add.s64 	%rd64, %rd5, %rd63;
	ld.local.u8 	%rs19, [%rd64];
	setp.eq.s16 	%p34, %rs19, 46;
	selp.b16 	%rs20, 35, 46, %p34;
	st.local.u8 	[%rd64], %rs20;
$L__BB0_37:
	add.s32 	%r90, %r90, 1;
	setp.eq.s32 	%p35, %r90, %r5;
	@%p35 bra 	$L__BB0_38;
	bra.uni 	$L__BB0_28;
$L__BB0_38:
	setp.lt.s32 	%p36, %r4, 1;
	@%p36 bra 	$L__BB0_42;
	mov.b32 	%r95, 0;
	bra.uni 	$L__BB0_41;
$L__BB0_40:
	add.s32 	%r95, %r95, 1;
	setp.eq.s32 	%p38, %r95, %r4;
	@%p38 bra 	$L__BB0_42;
$L__BB0_41:
	cvt.u64.u32 	%rd65, %r95;
	add.s64 	%rd66, %rd5, %rd65;
	ld.local.u8 	%rs21, [%rd66];
	add.s64 	%rd67, %rd4, %rd65;
	ld.local.u8 	%rs22, [%rd67];
	setp.eq.s16 	%p37, %rs21, %rs22;
	@%p37 bra 	$L__BB0_40;
	bra.uni 	$L__BB0_43;
$L__BB0_42:
	atom.shared.min.s32 	%r77, [_ZZ14solve_machinesE16sharedBestResult], %r94;
$L__BB0_43:
	mov.u32 	%r78, %ntid.x;
	add.s32 	%r84, %r84, %r78;
	setp.lt.s32 	%p39, %r84, %r16;
	@%p39 bra 	$L__BB0_12;
$L__BB0_44:
	setp.ne.s32 	%p40, %r2, 0;
	bar.sync 	0;
	@%p40 bra 	$L__BB0_48;
	ld.shared.u32 	%r46, [_ZZ14solve_machinesE16sharedBestResult];
	setp.ne.s32 	%p41, %r46, 99999;
	@%p41 bra 	$L__BB0_47;
	mul.wide.u32 	%rd70, %r1, 4;
	add.s64 	%rd71, %rd3, %rd70;
	mov.b32 	%r79, 0;
	st.global.u32 	[%rd71], %r79;
	bra.uni 	$L__BB0_48;
$L__BB0_47:
	mul.wide.u32 	%rd68, %r1, 4;
	add.s64 	%rd69, %rd3, %rd68;
	st.global.u32 	[%rd69], %r46;
$L__BB0_48:
	ret;

}


// ===== COMPILED SASS (sm_100) =====

	.target	sm_100

	.elftype	@"ET_EXEC"


//--------------------- .note.nv.tkinfo           --------------------------
	.section	.note.nv.tkinfo,"",@"SHT_NOTE"
	.sectionflags	@"SHF_NOTE_NV_TKINFO"
	.tkinfo
        /*0018*/ 	.word	0x00000002
        /*0030*/ 	.string	""
        /*0030*/ 	.string	"ptxas"
        /*0030*/ 	.string	"Cuda compilation tools, release 13.0, V13.0.88"
        /*0030*/ 	.string	"Build cuda_13.0.r13.0/compiler.36424714_0"
        /*0030*/ 	.string	"-arch sm_100 -m 64 "



//--------------------- .note.nv.cuinfo           --------------------------
	.section	.note.nv.cuinfo,"",@"SHT_NOTE"
	.sectionflags	@"SHF_NOTE_NV_CUINFO"
        /*0018*/ 	.short	0x0002
        /*001a*/ 	.short	0x0064
        /*001c*/ 	.short	0x0082
	.zero		2


//--------------------- .nv.info                  --------------------------
	.section	.nv.info,"",@"SHT_CUDA_INFO"
	.align	4


	//----- nvinfo : EIATTR_REGCOUNT
	.align		4
        /*0000*/ 	.byte	0x04, 0x2f
        /*0002*/ 	.short	(.L_1 - .L_0)
	.align		4
.L_0:
        /*0004*/ 	.word	index@(solve_machines)
        /*0008*/ 	.word	0x00000020


	//----- nvinfo : EIATTR_FRAME_SIZE
	.align		4
.L_1:
        /*000c*/ 	.byte	0x04, 0x11
        /*000e*/ 	.short	(.L_3 - .L_2)
	.align		4
.L_2:
        /*0010*/ 	.word	index@(solve_machines)
        /*0014*/ 	.word	0x00000040


	//----- nvinfo : EIATTR_MIN_STACK_SIZE
	.align		4
.L_3:
        /*0018*/ 	.byte	0x04, 0x12
        /*001a*/ 	.short	(.L_5 - .L_4)
	.align		4
.L_4:
        /*001c*/ 	.word	index@(solve_machines)
        /*0020*/ 	.word	0x00000040
.L_5:


//--------------------- .nv.compat                --------------------------
	.section	.nv.compat,"",@"SHT_CUDA_COMPAT_INFO"
	.align	4
        /*0000*/ 	.byte	0x02, 0x09, 0x00, 0x00, 0x02, 0x02, 0x01, 0x00, 0x02, 0x05, 0x05, 0x00, 0x03, 0x07, 0x01, 0x01
        /*0010*/ 	.byte	0x02, 0x03, 0x00, 0x00, 0x02, 0x06, 0x01, 0x00, 0x04, 0x0b, 0x08, 0x00, 0x09, 0x00, 0x00, 0x00
        /*0020*/ 	.byte	0x00, 0x00, 0x00, 0x00


//--------------------- .nv.info.solve_machines   --------------------------
	.section	.nv.info.solve_machines,"",@"SHT_CUDA_INFO"
	.sectionflags	@""
	.align	4


	//----- nvinfo : EIATTR_CUDA_API_VERSION
	.align		4
        /*0000*/ 	.byte	0x04, 0x37
        /*0002*/ 	.short	(.L_7 - .L_6)
.L_6:
        /*0004*/ 	.word	0x00000082


	//----- nvinfo : EIATTR_KPARAM_INFO
	.align		4
.L_7:
        /*0008*/ 	.byte	0x04, 0x17
        /*000a*/ 	.short	(.L_9 - .L_8)
.L_8:
        /*000c*/ 	.word	0x00000000
        /*0010*/ 	.short	0x0009
        /*0012*/ 	.short	0x0048
        /*0014*/ 	.byte	0x00, 0xf0, 0x11, 0x00


	//----- nvinfo : EIATTR_KPARAM_INFO
	.align		4
.L_9:
        /*0018*/ 	.byte	0x04, 0x17
        /*001a*/ 	.short	(.L_11 - .L_10)
.L_10:
        /*001c*/ 	.word	0x00000000
        /*0020*/ 	.short	0x0008
        /*0022*/ 	.short	0x0040
        /*0024*/ 	.byte	0x00, 0xf5, 0x21, 0x00


	//----- nvinfo : EIATTR_KPARAM_INFO
	.align		4
.L_11:
        /*0028*/ 	.byte	0x04, 0x17
        /*002a*/ 	.short	(.L_13 - .L_12)
.L_12:
        /*002c*/ 	.word	0x00000000
        /*0030*/ 	.short	0x0007
        /*0032*/ 	.short	0x0038
        /*0034*/ 	.byte	0x00, 0xf5, 0x21, 0x00


	//----- nvinfo : EIATTR_KPARAM_INFO
	.align		4
.L_13:
        /*0038*/ 	.byte	0x04, 0x17
        /*003a*/ 	.short	(.L_15 - .L_14)
.L_14:
        /*003c*/ 	.word	0x00000000
        /*0040*/ 	.short	0x0006
        /*0042*/ 	.short	0x0030
        /*0044*/ 	.byte	0x00, 0xf5, 0x21, 0x00


	//----- nvinfo : EIATTR_KPARAM_INFO
	.align		4
.L_15:
        /*0048*/ 	.byte	0x04, 0x17
        /*004a*/ 	.short	(.L_17 - .L_16)
.L_16:
        /*004c*/ 	.word	0x00000000
        /*0050*/ 	.short	0x0005
        /*0052*/ 	.short	0x0028
        /*0054*/ 	.byte	0x00, 0xf5, 0x21, 0x00


	//----- nvinfo : EIATTR_KPARAM_INFO
	.align		4
.L_17:
        /*0058*/ 	.byte	0x04, 0x17
        /*005a*/ 	.short	(.L_19 - .L_18)
.L_18:
        /*005c*/ 	.word	0x00000000
        /*0060*/ 	.short	0x0004
        /*0062*/ 	.short	0x0020
        /*0064*/ 	.byte	0x00, 0xf5, 0x21, 0x00


	//----- nvinfo : EIATTR_KPARAM_INFO
	.align		4
.L_19:
        /*0068*/ 	.byte	0x04, 0x17
        /*006a*/ 	.short	(.L_21 - .L_20)
.L_20:
        /*006c*/ 	.word	0x00000000
        /*0070*/ 	.short	0x0003
        /*0072*/ 	.short	0x0018
        /*0074*/ 	.byte	0x00, 0xf5, 0x21, 0x00


	//----- nvinfo : EIATTR_KPARAM_INFO
	.align		4
.L_21:
        /*0078*/ 	.byte	0x04, 0x17
        /*007a*/ 	.short	(.L_23 - .L_22)
.L_22:
        /*007c*/ 	.word	0x00000000
        /*0080*/ 	.short	0x0002
        /*0082*/ 	.short	0x0010
        /*0084*/ 	.byte	0x00, 0xf5, 0x21, 0x00


	//----- nvinfo : EIATTR_KPARAM_INFO
	.align		4
.L_23:
        /*0088*/ 	.byte	0x04, 0x17
        /*008a*/ 	.short	(.L_25 - .L_24)
.L_24:
        /*008c*/ 	.word	0x00000000
        /*0090*/ 	.short	0x0001
        /*0092*/ 	.short	0x0008
        /*0094*/ 	.byte	0x00, 0xf5, 0x21, 0x00


	//----- nvinfo : EIATTR_KPARAM_INFO
	.align		4
.L_25:
        /*0098*/ 	.byte	0x04, 0x17
        /*009a*/ 	.short	(.L_27 - .L_26)
.L_26:
        /*009c*/ 	.word	0x00000000
        /*00a0*/ 	.short	0x0000
        /*00a2*/ 	.short	0x0000
        /*00a4*/ 	.byte	0x00, 0xf5, 0x21, 0x00


	//----- nvinfo : EIATTR_SPARSE_MMA_MASK
	.align		4
.L_27:
        /*00a8*/ 	.byte	0x03, 0x50
        /*00aa*/ 	.short	0x0000


	//----- nvinfo : EIATTR_MAXREG_COUNT
	.align		4
        /*00ac*/ 	.byte	0x03, 0x1b
        /*00ae*/ 	.short	0x00ff


	//----- nvinfo : EIATTR_NUM_BARRIERS
	.align		4
        /*00b0*/ 	.byte	0x02, 0x4c
        /*00b2*/ 	.byte	0x01
	.zero		1


	//----- nvinfo : EIATTR_MERCURY_ISA_VERSION
	.align		4
        /*00b4*/ 	.byte	0x03, 0x5f
        /*00b6*/ 	.short	0x0101


	//----- nvinfo : EIATTR_INT_WARP_WIDE_INSTR_OFFSETS
	.align		4
        /*00b8*/ 	.byte	0x04, 0x31
        /*00ba*/ 	.short	(.L_29 - .L_28)


	//   ....[0]....
.L_28:
        /*00bc*/ 	.word	0x00001f90


	//   ....[1]....
        /*00c0*/ 	.word	0x00001fa0


	//----- nvinfo : EIATTR_VRC_CTA_INIT_COUNT
	.align		4
.L_29:
        /*00c4*/ 	.byte	0x02, 0x4a
	.zero		1
	.zero		1


	//----- nvinfo : EIATTR_EXIT_INSTR_OFFSETS
	.align		4
        /*00c8*/ 	.byte	0x04, 0x1c
        /*00ca*/ 	.short	(.L_31 - .L_30)


	//   ....[0]....
.L_30:
        /*00cc*/ 	.word	0x00000050


	//   ....[1]....
        /*00d0*/ 	.word	0x00002090


	//   ....[2]....
        /*00d4*/ 	.word	0x00002120


	//   ....[3]....
        /*00d8*/ 	.word	0x00002160


	//----- nvinfo : EIATTR_CRS_STACK_SIZE
	.align		4
.L_31:
        /*00dc*/ 	.byte	0x04, 0x1e
        /*00de*/ 	.short	(.L_33 - .L_32)
.L_32:
        /*00e0*/ 	.word	0x00000000


	//----- nvinfo : EIATTR_CBANK_PARAM_SIZE
	.align		4
.L_33:
        /*00e4*/ 	.byte	0x03, 0x19
        /*00e6*/ 	.short	0x004c


	//----- nvinfo : EIATTR_PARAM_CBANK
	.align		4
        /*00e8*/ 	.byte	0x04, 0x0a
        /*00ea*/ 	.short	(.L_35 - .L_34)
	.align		4
.L_34:
        /*00ec*/ 	.word	index@(.nv.constant0.solve_machines)
        /*00f0*/ 	.short	0x0380
        /*00f2*/ 	.short	0x004c


	//----- nvinfo : EIATTR_SW_WAR
	.align		4
.L_35:
        /*00f4*/ 	.byte	0x04, 0x36
        /*00f6*/ 	.short	(.L_37 - .L_36)
.L_36:
        /*00f8*/ 	.word	0x00000008
.L_37:


//--------------------- .nv.callgraph             --------------------------
	.section	.nv.callgraph,"",@"SHT_CUDA_CALLGRAPH"
	.align	4
	.sectionentsize	8
	.align		4
        /*0000*/ 	.word	0x00000000
	.align		4
        /*0004*/ 	.word	0xffffffff
	.align		4
        /*0008*/ 	.word	0x00000000
	.align		4
        /*000c*/ 	.word	0xfffffffe
	.align		4
        /*0010*/ 	.word	0x00000000
	.align		4
        /*0014*/ 	.word	0xfffffffd
	.align		4
        /*0018*/ 	.word	0x00000000
	.align		4
        /*001c*/ 	.word	0xfffffffc


//--------------------- .text.solve_machines      --------------------------
	.section	.text.solve_machines,"ax",@progbits
	.align	128
        .global         solve_machines
        .type           solve_machines,@function
        .size           solve_machines,(.L_x_29 - solve_machines)
        .other          solve_machines,@"STO_CUDA_ENTRY STV_DEFAULT"
solve_machines:
.text.solve_machines:
[----:B------:R-:W0:Y:S01]  /*0000*/  LDC R1, c[0x0][0x37c] ;  /* 0x0000df00ff017b82 */ /* 0x000e220000000800 */
[----:B------:R-:W1:Y:S01]  /*0010*/  S2R R14, SR_CTAID.X ;  /* 0x00000000000e7919 */ /* 0x000e620000002500 */
[----:B------:R-:W1:Y:S01]  /*0020*/  LDCU UR4, c[0x0][0x3c8] ;  /* 0x00007900ff0477ac */ /* 0x000e620008000800 */
[----:B0-----:R-:W-:Y:S01]  /*0030*/  VIADD R1, R1, 0xffffffc0 ;  /* 0xffffffc001017836 */ /* 0x001fe20000000000 */
[----:B-1----:R-:W-:-:S13]  /*0040*/  ISETP.GE.AND P0, PT, R14, UR4, PT ;  /* 0x000000040e007c0c */ /* 0x002fda000bf06270 */
[----:B------:R-:W-:Y:S05]  /*0050*/  @P0 EXIT ;  /* 0x000000000000094d */ /* 0x000fea0003800000 */
[----:B------:R-:W0:Y:S01]  /*0060*/  LDC.64 R8, c[0x0][0x390] ;  /* 0x0000e400ff087b82 */ /* 0x000e220000000a00 */
[----:B------:R-:W1:Y:S07]  /*0070*/  LDCU.64 UR6, c[0x0][0x358] ;  /* 0x00006b00ff0677ac */ /* 0x000e6e0008000a00 */
[----:B------:R-:W2:Y:S08]  /*0080*/  LDC.64 R2, c[0x0][0x388] ;  /* 0x0000e200ff027b82 */ /* 0x000eb00000000a00 */
[----:B------:R-:W3:Y:S01]  /*0090*/  LDC.64 R10, c[0x0][0x3b0] ;  /* 0x0000ec00ff0a7b82 */ /* 0x000ee20000000a00 */
[----:B0-----:R-:W-:-:S07]  /*00a0*/  IMAD.WIDE.U32 R8, R14, 0x4, R8 ;  /* 0x000000040e087825 */ /* 0x001fce00078e0008 */
[----:B------:R-:W0:Y:S01]  /*00b0*/  LDC.64 R16, c[0x0][0x3b8] ;  /* 0x0000ee00ff107b82 */ /* 0x000e220000000a00 */
[----:B-1----:R1:W4:Y:S01]  /*00c0*/  LDG.E R13, desc[UR6][R8.64] ;  /* 0x00000006080d7981 */ /* 0x002322000c1e1900 */
[C---:B--2---:R-:W-:Y:S01]  /*00d0*/  IMAD.WIDE.U32 R2, R14.reuse, 0x4, R2 ;  /* 0x000000040e027825 */ /* 0x044fe200078e0002 */
[----:B------:R-:W2:Y:S04]  /*00e0*/  S2R R6, SR_TID.X ;  /* 0x0000000000067919 */ /* 0x000ea80000002100 */
[----:B------:R0:W5:Y:S01]  /*00f0*/  LDG.E R5, desc[UR6][R2.64] ;  /* 0x0000000602057981 */ /* 0x000162000c1e1900 */
[----:B---3--:R-:W-:-:S05]  /*0100*/  IMAD.WIDE.U32 R10, R14, 0x4, R10 ;  /* 0x000000040e0a7825 */ /* 0x008fca00078e000a */
[----:B------:R3:W5:Y:S01]  /*0110*/  LDG.E R12, desc[UR6][R10.64] ;  /* 0x000000060a0c7981 */ /* 0x000762000c1e1900 */
[----:B0-----:R-:W-:-:S05]  /*0120*/  IMAD.WIDE.U32 R16, R14, 0x4, R16 ;  /* 0x000000040e107825 */ /* 0x001fca00078e0010 */
[----:B------:R3:W5:Y:S01]  /*0130*/  LDG.E R7, desc[UR6][R16.64] ;  /* 0x0000000610077981 */ /* 0x000762000c1e1900 */
[----:B--2---:R-:W-:-:S13]  /*0140*/  ISETP.NE.AND P0, PT, R6, RZ, PT ;  /* 0x000000ff0600720c */ /* 0x004fda0003f05270 */
[----:B------:R-:W0:Y:S01]  /*0150*/  @!P0 S2R R15, SR_CgaCtaId ;  /* 0x00000000000f8919 */ /* 0x000e220000008800 */
[----:B------:R-:W-:Y:S01]  /*0160*/  @!P0 MOV R0, 0x400 ;  /* 0x0000040000008802 */ /* 0x000fe20000000f00 */
[----:B-1----:R-:W-:-:S03]  /*0170*/  @!P0 IMAD.MOV.U32 R9, RZ, RZ, 0x1869f ;  /* 0x0001869fff098424 */ /* 0x002fc600078e00ff */
[----:B0-----:R-:W-:-:S05]  /*0180*/  @!P0 LEA R0, R15, R0, 0x18 ;  /* 0x000000000f008211 */ /* 0x001fca00078ec0ff */
[----:B------:R3:W-:Y:S01]  /*0190*/  @!P0 STS [R0], R9 ;  /* 0x0000000900008388 */ /* 0x0007e20000000800 */
[----:B------:R-:W-:Y:S01]  /*01a0*/  BAR.SYNC.DEFER_BLOCKING 0x0 ;  /* 0x0000000000007b1d */ /* 0x000fe20000010000 */
[----:B----4-:R-:W-:-:S13]  /*01b0*/  ISETP.GE.AND P0, PT, R13, 0x1, PT ;  /* 0x000000010d00780c */ /* 0x010fda0003f06270 */
[----:B---3--:R-:W-:Y:S05]  /*01c0*/  @!P0 BRA `(.L_x_0) ;  /* 0x0000000800108947 */ /* 0x008fea0003800000 */
[C---:B------:R-:W-:Y:S01]  /*01d0*/  ISETP.GE.U32.AND P0, PT, R13.reuse, 0x4, PT ;  /* 0x000000040d00780c */ /* 0x040fe20003f06070 */
[----:B------:R-:W-:Y:S01]  /*01e0*/  IMAD.MOV.U32 R0, RZ, RZ, RZ ;  /* 0x000000ffff007224 */ /* 0x000fe200078e00ff */
[----:B------:R-:W-:-:S11]  /*01f0*/  LOP3.LUT R25, R13, 0x3, RZ, 0xc0, !PT ;  /* 0x000000030d197812 */ /* 0x000fd600078ec0ff */
[----:B------:R-:W-:Y:S05]  /*0200*/  @!P0 BRA `(.L_x_1) ;  /* 0x0000000400c88947 */ /* 0x000fea0003800000 */
[----:B------:R-:W-:Y:S01]  /*0210*/  LOP3.LUT R0, R13, 0x7ffffffc, RZ, 0xc0, !PT ;  /* 0x7ffffffc0d007812 */ /* 0x000fe200078ec0ff */
[----:B------:R-:W-:-:S03]  /*0220*/  IMAD.MOV.U32 R3, RZ, RZ, RZ ;  /* 0x000000ffff037224 */ /* 0x000fc600078e00ff */
[----:B------:R-:W-:-:S13]  /*0230*/  ISETP.GT.AND P0, PT, R0, RZ, PT ;  /* 0x000000ff0000720c */ /* 0x000fda0003f04270 */
[----:B------:R-:W-:Y:S05]  /*0240*/  @!P0 BRA `(.L_x_2) ;  /* 0x0000000400788947 */ /* 0x000fea0003800000 */
[----:B------:R-:W-:Y:S01]  /*0250*/  IMAD.IADD R2, R0, 0x1, -R3 ;  /* 0x0000000100027824 */ /* 0x000fe200078e0a03 */
[----:B------:R-:W-:-:S04]  /*0260*/  PLOP3.LUT P0, PT, PT, PT, PT, 0x80, 0x8 ;  /* 0x000000000008781c */ /* 0x000fc80003f0f070 */
[----:B------:R-:W-:-:S13]  /*0270*/  ISETP.GT.AND P1, PT, R2, 0xc, PT ;  /* 0x0000000c0200780c */ /* 0x000fda0003f24270 */
[----:B------:R-:W-:Y:S05]  /*0280*/  @!P1 BRA `(.L_x_3) ;  /* 0x0000000000e49947 */ /* 0x000fea0003800000 */
[----:B------:R-:W-:Y:S01]  /*0290*/  PLOP3.LUT P0, PT, PT, PT, PT, 0x8, 0x80 ;  /* 0x000000000080781c */ /* 0x000fe20003f0e170 */
[----:B------:R-:W-:-:S12]  /*02a0*/  VIADD R18, R0, 0xfffffff4 ;  /* 0xfffffff400127836 */ /* 0x000fd80000000000 */
.L_x_4:
[----:B------:R-:W0:Y:S01]  /*02b0*/  LDC.64 R10, c[0x0][0x380] ;  /* 0x0000e000ff0a7b82 */ /* 0x000e220000000a00 */
[----:B-----5:R-:W-:-:S05]  /*02c0*/  IMAD.IADD R2, R5, 0x1, R3 ;  /* 0x0000000105027824 */ /* 0x020fca00078e0203 */
[----:B0-----:R-:W-:-:S04]  /*02d0*/  IADD3 R22, P1, PT, R2, R10, RZ ;  /* 0x0000000a02167210 */ /* 0x001fc80007f3e0ff */
[----:B------:R-:W-:Y:S01]  /*02e0*/  LEA.HI.X.SX32 R23, R2, R11, 0x1, P1 ;  /* 0x0000000b02177211 */ /* 0x000fe200008f0eff */
[----:B------:R-:W-:-:S04]  /*02f0*/  VIADD R2, R3, 0x4 ;  /* 0x0000000403027836 */ /* 0x000fc80000000000 */
[----:B------:R-:W-:Y:S01]  /*0300*/  IMAD.IADD R4, R5, 0x1, R2 ;  /* 0x0000000105047824 */ /* 0x000fe200078e0202 */
[----:B------:R-:W2:Y:S04]  /*0310*/  LDG.E.U8 R27, desc[UR6][R22.64+0x3] ;  /* 0x00000306161b7981 */ /* 0x000ea8000c1e1100 */
[C---:B------:R-:W-:Y:S01]  /*0320*/  IADD3 R8, P1, PT, R4.reuse, R10, RZ ;  /* 0x0000000a04087210 */ /* 0x040fe20007f3e0ff */
[----:B------:R-:W2:Y:S03]  /*0330*/  LDG.E.U8 R24, desc[UR6][R22.64+0x2] ;  /* 0x0000020616187981 */ /* 0x000ea6000c1e1100 */
[----:B------:R-:W-:Y:S01]  /*0340*/  LEA.HI.X.SX32 R9, R4, R11, 0x1, P1 ;  /* 0x0000000b04097211 */ /* 0x000fe200008f0eff */
[----:B------:R-:W3:Y:S04]  /*0350*/  LDG.E.U8 R21, desc[UR6][R22.64+0x1] ;  /* 0x0000010616157981 */ /* 0x000ee8000c1e1100 */
[----:B------:R-:W4:Y:S04]  /*0360*/  LDG.E.U8 R19, desc[UR6][R8.64+0x3] ;  /* 0x0000030608137981 */ /* 0x000f28000c1e1100 */
[----:B------:R-:W4:Y:S04]  /*0370*/  LDG.E.U8 R20, desc[UR6][R8.64+0x2] ;  /* 0x0000020608147981 */ /* 0x000f28000c1e1100 */
[----:B------:R-:W3:Y:S04]  /*0380*/  LDG.E.U8 R15, desc[UR6][R8.64+0x1] ;  /* 0x00000106080f7981 */ /* 0x000ee8000c1e1100 */
[----:B------:R0:W3:Y:S01]  /*0390*/  LDG.E.U8 R26, desc[UR6][R8.64] ;  /* 0x00000006081a7981 */ /* 0x0000e2000c1e1100 */
[----:B------:R-:W-:-:S03]  /*03a0*/  VIADD R4, R3, 0x8 ;  /* 0x0000000803047836 */ /* 0x000fc60000000000 */
[----:B------:R2:W3:Y:S01]  /*03b0*/  LDG.E.U8 R28, desc[UR6][R22.64] ;  /* 0x00000006161c7981 */ /* 0x0004e2000c1e1100 */
[----:B------:R-:W-:Y:S02]  /*03c0*/  IMAD.IADD R17, R5, 0x1, R4 ;  /* 0x0000000105117824 */ /* 0x000fe400078e0204 */
[----:B0-----:R-:W-:-:S03]  /*03d0*/  VIADD R8, R3, 0xc ;  /* 0x0000000c03087836 */ /* 0x001fc60000000000 */
[----:B------:R-:W-:Y:S01]  /*03e0*/  IADD3 R16, P1, PT, R17, R10, RZ ;  /* 0x0000000a11107210 */ /* 0x000fe20007f3e0ff */
[----:B------:R-:W-:-:S03]  /*03f0*/  IMAD.IADD R9, R5, 0x1, R8 ;  /* 0x0000000105097824 */ /* 0x000fc600078e0208 */
[----:B------:R-:W-:Y:S02]  /*0400*/  LEA.HI.X.SX32 R17, R17, R11, 0x1, P1 ;  /* 0x0000000b11117211 */ /* 0x000fe400008f0eff */
[----:B------:R-:W-:-:S03]  /*0410*/  IADD3 R10, P1, PT, R9, R10, RZ ;  /* 0x0000000a090a7210 */ /* 0x000fc60007f3e0ff */
[----:B------:R-:W3:Y:S01]  /*0420*/  LDG.E.U8 R22, desc[UR6][R16.64+0x1] ;  /* 0x0000010610167981 */ /* 0x000ee2000c1e1100 */
[----:B------:R-:W-:-:S03]  /*0430*/  LEA.HI.X.SX32 R11, R9, R11, 0x1, P1 ;  /* 0x0000000b090b7211 */ /* 0x000fc600008f0eff */
[----:B------:R-:W3:Y:S04]  /*0440*/  LDG.E.U8 R29, desc[UR6][R16.64] ;  /* 0x00000006101d7981 */ /* 0x000ee8000c1e1100 */
[----:B------:R-:W3:Y:S01]  /*0450*/  LDG.E.U8 R9, desc[UR6][R10.64+0x1] ;  /* 0x000001060a097981 */ /* 0x000ee2000c1e1100 */
[----:B--2---:R-:W-:-:S03]  /*0460*/  PRMT R23, R24, 0x3340, R27 ;  /* 0x0000334018177816 */ /* 0x004fc6000000001b */
[----:B------:R-:W2:Y:S04]  /*0470*/  LDG.E.U8 R27, desc[UR6][R16.64+0x3] ;  /* 0x00000306101b7981 */ /* 0x000ea8000c1e1100 */
[----:B------:R-:W2:Y:S01]  /*0480*/  LDG.E.U8 R24, desc[UR6][R16.64+0x2] ;  /* 0x0000020610187981 */ /* 0x000ea2000c1e1100 */
[----:B----4-:R-:W-:-:S03]  /*0490*/  PRMT R19, R20, 0x3340, R19 ;  /* 0x0000334014137816 */ /* 0x010fc60000000013 */
[----:B------:R-:W4:Y:S04]  /*04a0*/  LDG.E.U8 R20, desc[UR6][R10.64+0x2] ;  /* 0x000002060a147981 */ /* 0x000f28000c1e1100 */
[----:B------:R-:W4:Y:S01]  /*04b0*/  LDG.E.U8 R16, desc[UR6][R10.64] ;  /* 0x000000060a107981 */ /* 0x000f22000c1e1100 */
[----:B---3--:R-:W-:-:S03]  /*04c0*/  PRMT R26, R26, 0x3340, R15 ;  /* 0x000033401a1a7816 */ /* 0x008fc6000000000f */
[----:B------:R-:W3:Y:S01]  /*04d0*/  LDG.E.U8 R15, desc[UR6][R10.64+0x3] ;  /* 0x000003060a0f7981 */ /* 0x000ee2000c1e1100 */
[----:B------:R-:W-:Y:S01]  /*04e0*/  PRMT R28, R28, 0x3340, R21 ;  /* 0x000033401c1c7816 */ /* 0x000fe20000000015 */
[C---:B------:R-:W-:Y:S01]  /*04f0*/  IMAD.IADD R2, R1.reuse, 0x1, R2 ;  /* 0x0000000101027824 */ /* 0x040fe200078e0202 */
[----:B------:R-:W-:Y:S02]  /*0500*/  PRMT R19, R26, 0x5410, R19 ;  /* 0x000054101a137816 */ /* 0x000fe40000000013 */
[----:B------:R-:W-:Y:S01]  /*0510*/  PRMT R23, R28, 0x5410, R23 ;  /* 0x000054101c177816 */ /* 0x000fe20000000017 */
[----:B------:R-:W-:Y:S01]  /*0520*/  IMAD.IADD R8, R1, 0x1, R8 ;  /* 0x0000000101087824 */ /* 0x000fe200078e0208 */
[----:B------:R-:W-:Y:S02]  /*0530*/  PRMT R29, R29, 0x3340, R22 ;  /* 0x000033401d1d7816 */ /* 0x000fe40000000016 */
[----:B--2---:R-:W-:-:S04]  /*0540*/  PRMT R24, R24, 0x3340, R27 ;  /* 0x0000334018187816 */ /* 0x004fc8000000001b */
[----:B------:R-:W-:Y:S02]  /*0550*/  PRMT R24, R29, 0x5410, R24 ;  /* 0x000054101d187816 */ /* 0x000fe40000000018 */
[----:B----4-:R-:W-:Y:S02]  /*0560*/  PRMT R16, R16, 0x3340, R9 ;  /* 0x0000334010107816 */ /* 0x010fe40000000009 */
[----:B---3--:R-:W-:Y:S01]  /*0570*/  PRMT R15, R20, 0x3340, R15 ;  /* 0x00003340140f7816 */ /* 0x008fe2000000000f */
[----:B------:R-:W-:-:S03]  /*0580*/  IMAD.IADD R9, R1, 0x1, R4 ;  /* 0x0000000101097824 */ /* 0x000fc600078e0204 */
[----:B------:R-:W-:Y:S01]  /*0590*/  PRMT R15, R16, 0x5410, R15 ;  /* 0x00005410100f7816 */ /* 0x000fe2000000000f */
[----:B------:R-:W-:Y:S02]  /*05a0*/  IMAD.IADD R16, R1, 0x1, R3 ;  /* 0x0000000101107824 */ /* 0x000fe400078e0203 */
[----:B------:R-:W-:-:S03]  /*05b0*/  VIADD R3, R3, 0x10 ;  /* 0x0000001003037836 */ /* 0x000fc60000000000 */
[----:B------:R0:W-:Y:S04]  /*05c0*/  STL [R16], R23 ;  /* 0x0000001710007387 */ /* 0x0001e80000100800 */
[----:B------:R0:W-:Y:S04]  /*05d0*/  STL [R2], R19 ;  /* 0x0000001302007387 */ /* 0x0001e80000100800 */
[----:B------:R0:W-:Y:S04]  /*05e0*/  STL [R9], R24 ;  /* 0x0000001809007387 */ /* 0x0001e80000100800 */
[----:B------:R0:W-:Y:S01]  /*05f0*/  STL [R8], R15 ;  /* 0x0000000f08007387 */ /* 0x0001e20000100800 */
[----:B------:R-:W-:-:S13]  /*0600*/  ISETP.GE.AND P1, PT, R3, R18, PT ;  /* 0x000000120300720c */ /* 0x000fda0003f26270 */
[----:B0-----:R-:W-:Y:S05]  /*0610*/  @!P1 BRA `(.L_x_4) ;  /* 0xfffffffc00249947 */ /* 0x001fea000383ffff */
.L_x_3:
[----:B------:R-:W-:-:S05]  /*0620*/  IMAD.IADD R2, R0, 0x1, -R3 ;  /* 0x0000000100027824 */ /* 0x000fca00078e0a03 */
[----:B------:R-:W-:-:S13]  /*0630*/  ISETP.GT.AND P1, PT, R2, 0x4, PT ;  /* 0x000000040200780c */ /* 0x000fda0003f24270 */
[----:B------:R-:W-:Y:S05]  /*0640*/  @!P1 BRA `(.L_x_5) ;  /* 0x0000000000709947 */ /* 0x000fea0003800000 */
[----:B------:R-:W0:Y:S01]  /*0650*/  LDC.64 R10, c[0x0][0x380] ;  /* 0x0000e000ff0a7b82 */ /* 0x000e220000000a00 */
[----:B-----5:R-:W-:Y:S02]  /*0660*/  IMAD.IADD R4, R5, 0x1, R3 ;  /* 0x0000000105047824 */ /* 0x020fe400078e0203 */
[----:B------:R-:W-:-:S04]  /*0670*/  VIADD R2, R3, 0x4 ;  /* 0x0000000403027836 */ /* 0x000fc80000000000 */
[----:B------:R-:W-:Y:S01]  /*0680*/  IMAD.IADD R15, R5, 0x1, R2 ;  /* 0x00000001050f7824 */ /* 0x000fe200078e0202 */
[----:B0-----:R-:W-:-:S04]  /*0690*/  IADD3 R8, P0, PT, R4, R10, RZ ;  /* 0x0000000a04087210 */ /* 0x001fc80007f1e0ff */
[----:B------:R-:W-:Y:S02]  /*06a0*/  LEA.HI.X.SX32 R9, R4, R11, 0x1, P0 ;  /* 0x0000000b04097211 */ /* 0x000fe400000f0eff */
[----:B------:R-:W-:-:S03]  /*06b0*/  IADD3 R10, P0, PT, R15, R10, RZ ;  /* 0x0000000a0f0a7210 */ /* 0x000fc60007f1e0ff */
[----:B------:R-:W2:Y:S01]  /*06c0*/  LDG.E.U8 R4, desc[UR6][R8.64+0x3] ;  /* 0x0000030608047981 */ /* 0x000ea2000c1e1100 */
[----:B------:R-:W-:-:S03]  /*06d0*/  LEA.HI.X.SX32 R11, R15, R11, 0x1, P0 ;  /* 0x0000000b0f0b7211 */ /* 0x000fc600000f0eff */
[----:B------:R-:W2:Y:S04]  /*06e0*/  LDG.E.U8 R15, desc[UR6][R8.64+0x2] ;  /* 0x00000206080f7981 */ /* 0x000ea8000c1e1100 */
[----:B------:R-:W3:Y:S04]  /*06f0*/  LDG.E.U8 R16, desc[UR6][R8.64+0x1] ;  /* 0x0000010608107981 */ /* 0x000ee8000c1e1100 */
[----:B------:R0:W3:Y:S04]  /*0700*/  LDG.E.U8 R17, desc[UR6][R8.64] ;  /* 0x0000000608117981 */ /* 0x0000e8000c1e1100 */
[----:B------:R-:W4:Y:S04]  /*0710*/  LDG.E.U8 R18, desc[UR6][R10.64+0x3] ;  /* 0x000003060a127981 */ /* 0x000f28000c1e1100 */
[----:B------:R-:W4:Y:S04]  /*0720*/  LDG.E.U8 R19, desc[UR6][R10.64+0x2] ;  /* 0x000002060a137981 */ /* 0x000f28000c1e1100 */
[----:B------:R-:W4:Y:S04]  /*0730*/  LDG.E.U8 R20, desc[UR6][R10.64+0x1] ;  /* 0x000001060a147981 */ /* 0x000f28000c1e1100 */
[----:B------:R-:W4:Y:S01]  /*0740*/  LDG.E.U8 R21, desc[UR6][R10.64] ;  /* 0x000000060a157981 */ /* 0x000f22000c1e1100 */
[----:B0-----:R-:W-:Y:S01]  /*0750*/  IMAD.IADD R9, R1, 0x1, R2 ;  /* 0x0000000101097824 */ /* 0x001fe200078e0202 */
[----:B------:R-:W-:-:S02]  /*0760*/  PLOP3.LUT P0, PT, PT, PT, PT, 0x8, 0x80 ;  /* 0x000000000080781c */ /* 0x000fc40003f0e170 */
[----:B--2---:R-:W-:Y:S01]  /*0770*/  PRMT R4, R15, 0x3340, R4 ;  /* 0x000033400f047816 */ /* 0x004fe20000000004 */
[----:B------:R-:W-:Y:S01]  /*0780*/  IMAD.IADD R15, R1, 0x1, R3 ;  /* 0x00000001010f7824 */ /* 0x000fe200078e0203 */
[----:B---3--:R-:W-:-:S04]  /*0790*/  PRMT R17, R17, 0x3340, R16 ;  /* 0x0000334011117816 */ /* 0x008fc80000000010 */
[----:B------:R-:W-:Y:S02]  /*07a0*/  PRMT R4, R17, 0x5410, R4 ;  /* 0x0000541011047816 */ /* 0x000fe40000000004 */
[----:B----4-:R-:W-:Y:S02]  /*07b0*/  PRMT R18, R19, 0x3340, R18 ;  /* 0x0000334013127816 */ /* 0x010fe40000000012 */
[----:B------:R-:W-:-:S04]  /*07c0*/  PRMT R21, R21, 0x3340, R20 ;  /* 0x0000334015157816 */ /* 0x000fc80000000014 */
[----:B------:R-:W-:Y:S01]  /*07d0*/  PRMT R18, R21, 0x5410, R18 ;  /* 0x0000541015127816 */ /* 0x000fe20000000012 */
[----:B------:R0:W-:Y:S04]  /*07e0*/  STL [R15], R4 ;  /* 0x000000040f007387 */ /* 0x0001e80000100800 */
[----:B------:R0:W-:Y:S01]  /*07f0*/  STL [R9], R18 ;  /* 0x0000001209007387 */ /* 0x0001e20000100800 */
[----:B------:R-:W-:-:S07]  /*0800*/  VIADD R3, R3, 0x8 ;  /* 0x0000000803037836 */ /* 0x000fce0000000000 */
.L_x_5:
[----:B------:R-:W-:-:S13]  /*0810*/  ISETP.NE.OR P0, PT, R3, R0, P0 ;  /* 0x000000000300720c */ /* 0x000fda0000705670 */
[----:B------:R-:W-:Y:S05]  /*0820*/  @!P0 BRA `(.L_x_1) ;  /* 0x0000000000408947 */ /* 0x000fea0003800000 */
.L_x_2:
[----:B0-----:R-:W0:Y:S01]  /*0830*/  LDC.64 R8, c[0x0][0x380] ;  /* 0x0000e000ff087b82 */ /* 0x001e220000000a00 */
[----:B-1---5:R-:W-:-:S05]  /*0840*/  IMAD.IADD R2, R5, 0x1, R3 ;  /* 0x0000000105027824 */ /* 0x022fca00078e0203 */
[----:B0-----:R-:W-:-:S04]  /*0850*/  IADD3 R8, P0, PT, R2, R8, RZ ;  /* 0x0000000802087210 */ /* 0x001fc80007f1e0ff */
[----:B------:R-:W-:-:S05]  /*0860*/  LEA.HI.X.SX32 R9, R2, R9, 0x1, P0 ;  /* 0x0000000902097211 */ /* 0x000fca00000f0eff */
[----:B------:R-:W2:Y:S04]  /*0870*/  LDG.E.U8 R2, desc[UR6][R8.64+0x3] ;  /* 0x0000030608027981 */ /* 0x000ea8000c1e1100 */
[----:B------:R-:W2:Y:S04]  /*0880*/  LDG.E.U8 R11, desc[UR6][R8.64+0x2] ;  /* 0x00000206080b7981 */ /* 0x000ea8000c1e1100 */
[----:B------:R-:W3:Y:S04]  /*0890*/  LDG.E.U8 R4, desc[UR6][R8.64+0x1] ;  /* 0x0000010608047981 */ /* 0x000ee8000c1e1100 */
[----:B------:R-:W3:Y:S01]  /*08a0*/  LDG.E.U8 R15, desc[UR6][R8.64] ;  /* 0x00000006080f7981 */ /* 0x000ee2000c1e1100 */
[----:B--2---:R-:W-:Y:S01]  /*08b0*/  PRMT R2, R11, 0x3340, R2 ;  /* 0x000033400b027816 */ /* 0x004fe20000000002 */
[----:B------:R-:W-:-:S02]  /*08c0*/  IMAD.IADD R11, R1, 0x1, R3 ;  /* 0x00000001010b7824 */ /* 0x000fc400078e0203 */
[----:B------:R-:W-:Y:S01]  /*08d0*/  VIADD R3, R3, 0x4 ;  /* 0x0000000403037836 */ /* 0x000fe20000000000 */
[----:B---3--:R-:W-:-:S04]  /*08e0*/  PRMT R15, R15, 0x3340, R4 ;  /* 0x000033400f0f7816 */ /* 0x008fc80000000004 */
[----:B------:R-:W-:Y:S02]  /*08f0*/  ISETP.NE.AND P0, PT, R3, R0, PT ;  /* 0x000000000300720c */ /* 0x000fe40003f05270 */
[----:B------:R-:W-:-:S05]  /*0900*/  PRMT R2, R15, 0x5410, R2 ;  /* 0x000054100f027816 */ /* 0x000fca0000000002 */
[----:B------:R1:W-:Y:S06]  /*0910*/  STL [R11], R2 ;  /* 0x000000020b007387 */ /* 0x0003ec0000100800 */
[----:B------:R-:W-:Y:S05]  /*0920*/  @P0 BRA `(.L_x_2) ;  /* 0xfffffffc00c00947 */ /* 0x000fea000383ffff */
.L_x_1:
[----:B------:R-:W-:-:S13]  /*0930*/  ISETP.NE.AND P0, PT, R25, RZ, PT ;  /* 0x000000ff1900720c */ /* 0x000fda0003f05270 */
[----:B------:R-:W-:Y:S05]  /*0940*/  @!P0 BRA `(.L_x_0) ;  /* 0x0000000000308947 */ /* 0x000fea0003800000 */
[----:B-1----:R-:W1:Y:S01]  /*0950*/  LDC.64 R10, c[0x0][0x380] ;  /* 0x0000e000ff0a7b82 */ /* 0x002e620000000a00 */
[----:B------:R-:W-:-:S05]  /*0960*/  UMOV UR4, URZ ;  /* 0x000000ff00047c82 */ /* 0x000fca0008000000 */
.L_x_6:
[----:B-----5:R-:W-:-:S05]  /*0970*/  IMAD.IADD R3, R5, 0x1, R0 ;  /* 0x0000000105037824 */ /* 0x020fca00078e0200 */
[----:B-12---:R-:W-:-:S04]  /*0980*/  IADD3 R2, P0, PT, R3, R10, RZ ;  /* 0x0000000a03027210 */ /* 0x006fc80007f1e0ff */
[----:B------:R-:W-:-:S05]  /*0990*/  LEA.HI.X.SX32 R3, R3, R11, 0x1, P0 ;  /* 0x0000000b03037211 */ /* 0x000fca00000f0eff */
[----:B------:R-:W2:Y:S01]  /*09a0*/  LDG.E.U8 R2, desc[UR6][R2.64] ;  /* 0x0000000602027981 */ /* 0x000ea2000c1e1100 */
[----:B0-----:R-:W-:Y:S01]  /*09b0*/  IMAD.IADD R9, R1, 0x1, R0 ;  /* 0x0000000101097824 */ /* 0x001fe200078e0200 */
[----:B------:R-:W-:Y:S01]  /*09c0*/  UIADD3 UR4, UPT, UPT, UR4, 0x1, URZ ;  /* 0x0000000104047890 */ /* 0x000fe2000fffe0ff */
[----:B------:R-:W-:-:S05]  /*09d0*/  VIADD R0, R0, 0x1 ;  /* 0x0000000100007836 */ /* 0x000fca0000000000 */
[----:B------:R-:W-:Y:S01]  /*09e0*/  ISETP.NE.AND P0, PT, R25, UR4, PT ;  /* 0x0000000419007c0c */ /* 0x000fe2000bf05270 */
[----:B--2---:R2:W-:-:S12]  /*09f0*/  STL.U8 [R9], R2 ;  /* 0x0000000209007387 */ /* 0x0045d80000100000 */
[----:B------:R-:W-:Y:S05]  /*0a00*/  @P0 BRA `(.L_x_6) ;  /* 0xfffffffc00d80947 */ /* 0x000fea000383ffff */
.L_x_0:
[----:B-----5:R-:W-:Y:S01]  /*0a10*/  IMAD.MOV.U32 R5, RZ, RZ, 0x1 ;  /* 0x00000001ff057424 */ /* 0x020fe200078e00ff */
[----:B------:R-:W-:Y:S04]  /*0a20*/  BSSY.RECONVERGENT B0, `(.L_x_7) ;  /* 0x0000164000007945 */ /* 0x000fe80003800200 */
[----:B------:R-:W-:-:S04]  /*0a30*/  SHF.L.U32 R5, R5, R12, RZ ;  /* 0x0000000c05057219 */ /* 0x000fc800000006ff */
[----:B------:R-:W-:-:S13]  /*0a40*/  ISETP.GE.AND P0, PT, R6, R5, PT ;  /* 0x000000050600720c */ /* 0x000fda0003f06270 */
[----:B------:R-:W-:Y:S05]  /*0a50*/  @P0 BRA `(.L_x_8) ;  /* 0x0000001400800947 */ /* 0x000fea0003800000 */
[C---:B0-----:R-:W-:Y:S01]  /*0a60*/  LOP3.LUT R4, R13.reuse, 0xf, RZ, 0xc0, !PT ;  /* 0x0000000f0d047812 */ /* 0x041fe200078ec0ff */
[----:B-12---:R-:W-:Y:S01]  /*0a70*/  IMAD.MOV.U32 R2, RZ, RZ, R6 ;  /* 0x000000ffff027224 */ /* 0x006fe200078e0006 */
[----:B------:R-:W-:Y:S01]  /*0a80*/  LOP3.LUT R3, R13, 0x7, RZ, 0xc0, !PT ;  /* 0x000000070d037812 */ /* 0x000fe200078ec0ff */
[----:B------:R-:W-:-:S07]  /*0a90*/  VIADD R0, R1, 0x20 ;  /* 0x0000002001007836 */ /* 0x000fce0000000000 */
.L_x_27:
[----:B------:R-:W-:-:S13]  /*0aa0*/  ISETP.GE.AND P0, PT, R13, 0x1, PT ;  /* 0x000000010d00780c */ /* 0x000fda0003f06270 */
[----:B012--5:R-:W-:Y:S05]  /*0ab0*/  @!P0 BRA `(.L_x_9) ;  /* 0x0000000000d48947 */ /* 0x027fea0003800000 */
[----:B------:R-:W-:Y:S01]  /*0ac0*/  ISETP.GE.U32.AND P1, PT, R13, 0x10, PT ;  /* 0x000000100d00780c */ /* 0x000fe20003f26070 */
[----:B------:R-:W-:Y:S01]  /*0ad0*/  IMAD.MOV.U32 R16, RZ, RZ, RZ ;  /* 0x000000ffff107224 */ /* 0x000fe200078e00ff */
[----:B------:R-:W-:-:S11]  /*0ae0*/  ISETP.NE.AND P0, PT, R4, RZ, PT ;  /* 0x000000ff0400720c */ /* 0x000fd60003f05270 */
[----:B------:R-:W-:Y:S05]  /*0af0*/  @!P1 BRA `(.L_x_10) ;  /* 0x0000000000309947 */ /* 0x000fea0003800000 */
[----:B------:R-:W-:Y:S01]  /*0b00*/  LOP3.LUT R16, R13, 0x7ffffff0, RZ, 0xc0, !PT ;  /* 0x7ffffff00d107812 */ /* 0x000fe200078ec0ff */
[----:B------:R-:W-:Y:S02]  /*0b10*/  IMAD.MOV.U32 R17, RZ, RZ, R0 ;  /* 0x000000ffff117224 */ /* 0x000fe400078e0000 */
[----:B------:R-:W-:Y:S02]  /*0b20*/  IMAD.MOV.U32 R8, RZ, RZ, 0x2e2e2e2e ;  /* 0x2e2e2e2eff087424 */ /* 0x000fe400078e00ff */
[----:B------:R-:W-:Y:S02]  /*0b30*/  IMAD.MOV.U32 R9, RZ, RZ, 0x2e2e2e2e ;  /* 0x2e2e2e2eff097424 */ /* 0x000fe400078e00ff */
[----:B------:R-:W-:Y:S02]  /*0b40*/  IMAD.MOV.U32 R10, RZ, RZ, 0x2e2e2e2e ;  /* 0x2e2e2e2eff0a7424 */ /* 0x000fe400078e00ff */
[----:B------:R-:W-:Y:S02]  /*0b50*/  IMAD.MOV.U32 R11, RZ, RZ, 0x2e2e2e2e ;  /* 0x2e2e2e2eff0b7424 */ /* 0x000fe400078e00ff */
[----:B------:R-:W-:-:S07]  /*0b60*/  IMAD.MOV R15, RZ, RZ, -R16 ;  /* 0x000000ffff0f7224 */ /* 0x000fce00078e0a10 */
.L_x_11:
[----:B------:R-:W-:Y:S01]  /*0b70*/  VIADD R15, R15, 0x10 ;  /* 0x000000100f0f7836 */ /* 0x000fe20000000000 */
[----:B------:R0:W-:Y:S04]  /*0b80*/  STL.128 [R17], R8 ;  /* 0x0000000811007387 */ /* 0x0001e80000100c00 */
[----:B------:R-:W-:Y:S01]  /*0b90*/  ISETP.NE.AND P1, PT, R15, RZ, PT ;  /* 0x000000ff0f00720c */ /* 0x000fe20003f25270 */
[----:B0-----:R-:W-:-:S12]  /*0ba0*/  VIADD R17, R17, 0x10 ;  /* 0x0000001011117836 */ /* 0x001fd80000000000 */
[----:B------:R-:W-:Y:S05]  /*0bb0*/  @P1 BRA `(.L_x_11) ;  /* 0xfffffffc00ec1947 */ /* 0x000fea000383ffff */
.L_x_10:
[----:B------:R-:W-:Y:S05]  /*0bc0*/  @!P0 BRA `(.L_x_9) ;  /* 0x0000000000908947 */ /* 0x000fea0003800000 */
[----:B------:R-:W-:Y:S01]  /*0bd0*/  VIADD R8, R4, 0xffffffff ;  /* 0xffffffff04087836 */ /* 0x000fe20000000000 */
[----:B------:R-:W-:-:S04]  /*0be0*/  ISETP.NE.AND P1, PT, R3, RZ, PT ;  /* 0x000000ff0300720c */ /* 0x000fc80003f25270 */
[----:B------:R-:W-:-:S13]  /*0bf0*/  ISETP.GE.U32.AND P0, PT, R8, 0x7, PT ;  /* 0x000000070800780c */ /* 0x000fda0003f06070 */
[----:B------:R-:W-:Y:S05]  /*0c00*/  @!P0 BRA `(.L_x_12) ;  /* 0x00000000002c8947 */ /* 0x000fea0003800000 */
[----:B------:R-:W-:Y:S02]  /*0c10*/  IMAD.MOV.U32 R9, RZ, RZ, 0x2e ;  /* 0x0000002eff097424 */ /* 0x000fe400078e00ff */
[----:B------:R-:W-:Y:S02]  /*0c20*/  IMAD.IADD R8, R1, 0x1, R16 ;  /* 0x0000000101087824 */ /* 0x000fe400078e0210 */
[----:B------:R-:W-:-:S03]  /*0c30*/  VIADD R16, R16, 0x8 ;  /* 0x0000000810107836 */ /* 0x000fc60000000000 */
[----:B------:R0:W-:Y:S04]  /*0c40*/  STL.U8 [R8+0x20], R9 ;  /* 0x0000200908007387 */ /* 0x0001e80000100000 */
[----:B------:R0:W-:Y:S04]  /*0c50*/  STL.U8 [R8+0x21], R9 ;  /* 0x0000210908007387 */ /* 0x0001e80000100000 */
[----:B------:R0:W-:Y:S04]  /*0c60*/  STL.U8 [R8+0x22], R9 ;  /* 0x0000220908007387 */ /* 0x0001e80000100000 */
[----:B------:R0:W-:Y:S04]  /*0c70*/  STL.U8 [R8+0x23], R9 ;  /* 0x0000230908007387 */ /* 0x0001e80000100000 */
[----:B------:R0:W-:Y:S04]  /*0c80*/  STL.U8 [R8+0x24], R9 ;  /* 0x0000240908007387 */ /* 0x0001e80000100000 */
[----:B------:R0:W-:Y:S04]  /*0c90*/  STL.U8 [R8+0x25], R9 ;  /* 0x0000250908007387 */ /* 0x0001e80000100000 */
[----:B------:R0:W-:Y:S04]  /*0ca0*/  STL.U8 [R8+0x26], R9 ;  /* 0x0000260908007387 */ /* 0x0001e80000100000 */
[----:B------:R0:W-:Y:S02]  /*0cb0*/  STL.U8 [R8+0x27], R9 ;  /* 0x0000270908007387 */ /* 0x0001e40000100000 */
.L_x_12:
[----:B------:R-:W-:Y:S05]  /*0cc0*/  @!P1 BRA `(.L_x_9) ;  /* 0x0000000000509947 */ /* 0x000fea0003800000 */
[----:B0-----:R-:W-:Y:S01]  /*0cd0*/  VIADD R8, R3, 0xffffffff ;  /* 0xffffffff03087836 */ /* 0x001fe20000000000 */
[----:B------:R-:W-:-:S04]  /*0ce0*/  LOP3.LUT P1, R10, R13, 0x3, RZ, 0xc0, !PT ;  /* 0x000000030d0a7812 */ /* 0x000fc8000782c0ff */
        /* <DEDUP_REMOVED lines=8> */
[----:B------:R0:W-:Y:S02]  /*0d70*/  STL.U8 [R8+0x23], R9 ;  /* 0x0000230908007387 */ /* 0x0001e40000100000 */
.L_x_13:
[----:B------:R-:W-:Y:S05]  /*0d80*/  @!P1 BRA `(.L_x_9) ;  /* 0x0000000000209947 */ /* 0x000fea0003800000 */
[----:B0-----:R-:W-:Y:S01]  /*0d90*/  IMAD.MOV.U32 R8, RZ, RZ, 0x2e ;  /* 0x0000002eff087424 */ /* 0x001fe200078e00ff */
[----:B------:R-:W-:Y:S01]  /*0da0*/  ISETP.NE.AND P0, PT, R10, 0x1, PT ;  /* 0x000000010a00780c */ /* 0x000fe20003f05270 */
[----:B------:R-:W-:-:S05]  /*0db0*/  IMAD.IADD R16, R1, 0x1, R16 ;  /* 0x0000000101107824 */ /* 0x000fca00078e0210 */
[----:B------:R1:W-:Y:S07]  /*0dc0*/  STL.U8 [R16+0x20], R8 ;  /* 0x0000200810007387 */ /* 0x0003ee0000100000 */
[----:B------:R-:W-:Y:S05]  /*0dd0*/  @!P0 BRA `(.L_x_9) ;  /* 0x00000000000c8947 */ /* 0x000fea0003800000 */
[----:B------:R-:W-:Y:S01]  /*0de0*/  ISETP.NE.AND P0, PT, R10, 0x2, PT ;  /* 0x000000020a00780c */ /* 0x000fe20003f05270 */
[----:B------:R2:W-:-:S12]  /*0df0*/  STL.U8 [R16+0x21], R8 ;  /* 0x0000210810007387 */ /* 0x0005d80000100000 */
[----:B------:R2:W-:Y:S02]  /*0e00*/  @P0 STL.U8 [R16+0x22], R8 ;  /* 0x0000220810000387 */ /* 0x0005e40000100000 */
.L_x_9:
[----:B------:R-:W-:Y:S01]  /*0e10*/  ISETP.GE.AND P0, PT, R12, 0x1, PT ;  /* 0x000000010c00780c */ /* 0x000fe20003f06270 */
[----:B012---:R-:W-:-:S12]  /*0e20*/  IMAD.MOV.U32 R8, RZ, RZ, RZ ;  /* 0x000000ffff087224 */ /* 0x007fd800078e00ff */
[----:B------:R-:W-:Y:S05]  /*0e30*/  @!P0 BRA `(.L_x_14) ;  /* 0x00000010001c8947 */ /* 0x000fea0003800000 */
[----:B------:R-:W-:-:S07]  /*0e40*/  CS2R R8, SRZ ;  /* 0x0000000000087805 */ /* 0x000fce000001ff00 */
.L_x_22:
[----:B------:R-:W-:Y:S01]  /*0e50*/  SHF.R.U32.HI R10, RZ, R9, R2 ;  /* 0x00000009ff0a7219 */ /* 0x000fe20000011602 */
[----:B------:R-:W-:Y:S03]  /*0e60*/  BSSY.RECONVERGENT B1, `(.L_x_15) ;  /* 0x0000101000017945 */ /* 0x000fe60003800200 */
[----:B------:R-:W-:-:S04]  /*0e70*/  LOP3.LUT R10, R10, 0x1, RZ, 0xc0, !PT ;  /* 0x000000010a0a7812 */ /* 0x000fc800078ec0ff */
[----:B------:R-:W-:-:S13]  /*0e80*/  ISETP.NE.U32.AND P0, PT, R10, 0x1, PT ;  /* 0x000000010a00780c */ /* 0x000fda0003f05070 */
[----:B01---5:R-:W-:Y:S05]  /*0e90*/  @P0 BRA `(.L_x_16) ;  /* 0x0000000c00f40947 */ /* 0x023fea0003800000 */
[----:B------:R-:W0:Y:S01]  /*0ea0*/  LDC.64 R16, c[0x0][0x3a8] ;  /* 0x0000ea00ff107b82 */ /* 0x000e220000000a00 */
[----:B------:R-:W-:-:S07]  /*0eb0*/  IMAD.IADD R15, R7, 0x1, R9 ;  /* 0x00000001070f7824 */ /* 0x000fce00078e0209 */
[----:B------:R-:W1:Y:S01]  /*0ec0*/  LDC.64 R10, c[0x0][0x3a0] ;  /* 0x0000e800ff0a7b82 */ /* 0x000e620000000a00 */
[----:B0-----:R-:W-:-:S06]  /*0ed0*/  IMAD.WIDE R16, R15, 0x4, R16 ;  /* 0x000000040f107825 */ /* 0x001fcc00078e0210 */
[----:B------:R-:W2:Y:S01]  /*0ee0*/  LDG.E R16, desc[UR6][R16.64] ;  /* 0x0000000610107981 */ /* 0x000ea2000c1e1900 */
[----:B------:R-:W-:Y:S02]  /*0ef0*/  VIADD R8, R8, 0x1 ;  /* 0x0000000108087836 */ /* 0x000fe40000000000 */
[----:B-1----:R-:W-:Y:S01]  /*0f00*/  IMAD.WIDE R10, R15, 0x4, R10 ;  /* 0x000000040f0a7825 */ /* 0x002fe200078e020a */
[----:B--2---:R-:W-:-:S13]  /*0f10*/  ISETP.GE.AND P0, PT, R16, 0x1, PT ;  /* 0x000000011000780c */ /* 0x004fda0003f06270 */
[----:B------:R-:W-:Y:S05]  /*0f20*/  @!P0 BRA `(.L_x_16) ;  /* 0x0000000c00d08947 */ /* 0x000fea0003800000 */
[----:B------:R0:W5:Y:S01]  /*0f30*/  LDG.E R15, desc[UR6][R10.64] ;  /* 0x000000060a0f7981 */ /* 0x000162000c1e1900 */
[C---:B------:R-:W-:Y:S01]  /*0f40*/  ISETP.GE.U32.AND P0, PT, R16.reuse, 0x4, PT ;  /* 0x000000041000780c */ /* 0x040fe20003f06070 */
[----:B------:R-:W-:Y:S01]  /*0f50*/  IMAD.MOV.U32 R22, RZ, RZ, RZ ;  /* 0x000000ffff167224 */ /* 0x000fe200078e00ff */
[----:B------:R-:W-:-:S11]  /*0f60*/  LOP3.LUT R20, R16, 0x3, RZ, 0xc0, !PT ;  /* 0x0000000310147812 */ /* 0x000fd600078ec0ff */
[----:B0-----:R-:W-:Y:S05]  /*0f70*/  @!P0 BRA `(.L_x_17) ;  /* 0x0000000c004c8947 */ /* 0x001fea0003800000 */
        /* <DEDUP_REMOVED lines=10> */
.L_x_20:
[----:B------:R-:W0:Y:S01]  /*1020*/  LDC.64 R10, c[0x0][0x398] ;  /* 0x0000e600ff0a7b82 */ /* 0x000e220000000a00 */
[----:B-----5:R-:W-:-:S04]  /*1030*/  IMAD.IADD R17, R15, 0x1, R24 ;  /* 0x000000010f117824 */ /* 0x020fc800078e0218 */
[----:B0-----:R-:W-:-:S05]  /*1040*/  IMAD.WIDE R16, R17, 0x4, R10 ;  /* 0x0000000411107825 */ /* 0x001fca00078e020a */
[----:B------:R-:W2:Y:S02]  /*1050*/  LDG.E R18, desc[UR6][R16.64] ;  /* 0x0000000610127981 */ /* 0x000ea4000c1e1900 */
[----:B--2---:R-:W-:Y:S02]  /*1060*/  IMAD.IADD R27, R1, 0x1, R18 ;  /* 0x00000001011b7824 */ /* 0x004fe400078e0212 */
[----:B------:R-:W2:Y:S04]  /*1070*/  LDG.E R18, desc[UR6][R16.64+0x4] ;  /* 0x0000040610127981 */ /* 0x000ea8000c1e1900 */
[----:B------:R-:W3:Y:S01]  /*1080*/  LDL.U8 R19, [R27+0x20] ;  /* 0x000020001b137983 */ /* 0x000ee20000100000 */
[----:B------:R-:W-:Y:S01]  /*1090*/  IMAD.MOV.U32 R23, RZ, RZ, 0x2e ;  /* 0x0000002eff177424 */ /* 0x000fe200078e00ff */
[----:B---3--:R-:W-:Y:S01]  /*10a0*/  ISETP.NE.AND P1, PT, R19, 0x2e, PT ;  /* 0x0000002e1300780c */ /* 0x008fe20003f25270 */
[----:B--2---:R-:W-:-:S02]  /*10b0*/  IMAD.IADD R26, R1, 0x1, R18 ;  /* 0x00000001011a7824 */ /* 0x004fc400078e0212 */
[----:B------:R-:W2:Y:S01]  /*10c0*/  LDG.E R18, desc[UR6][R16.64+0x8] ;  /* 0x0000080610127981 */ /* 0x000ea2000c1e1900 */
[----:B------:R-:W-:-:S05]  /*10d0*/  SEL R19, R23, 0x23, P1 ;  /* 0x0000002317137807 */ /* 0x000fca0000800000 */
[----:B------:R2:W-:Y:S04]  /*10e0*/  STL.U8 [R27+0x20], R19 ;  /* 0x000020131b007387 */ /* 0x0005e80000100000 */
[----:B------:R-:W3:Y:S01]  /*10f0*/  LDL.U8 R25, [R26+0x20] ;  /* 0x000020001a197983 */ /* 0x000ee20000100000 */
[----:B--2---:R-:W-:-:S03]  /*1100*/  IMAD.IADD R27, R1, 0x1, R18 ;  /* 0x00000001011b7824 */ /* 0x004fc600078e0212 */
[----:B------:R-:W2:Y:S01]  /*1110*/  LDG.E R18, desc[UR6][R16.64+0xc] ;  /* 0x00000c0610127981 */ /* 0x000ea2000c1e1900 */
[----:B---3--:R-:W-:-:S04]  /*1120*/  ISETP.NE.AND P1, PT, R25, 0x2e, PT ;  /* 0x0000002e1900780c */ /* 0x008fc80003f25270 */
[----:B------:R-:W-:-:S05]  /*1130*/  SEL R28, R23, 0x23, P1 ;  /* 0x00000023171c7807 */ /* 0x000fca0000800000 */
[----:B------:R0:W-:Y:S04]  /*1140*/  STL.U8 [R26+0x20], R28 ;  /* 0x0000201c1a007387 */ /* 0x0001e80000100000 */
[----:B------:R-:W3:Y:S01]  /*1150*/  LDL.U8 R25, [R27+0x20] ;  /* 0x000020001b197983 */ /* 0x000ee20000100000 */
[----:B------:R-:W-:Y:S02]  /*1160*/  IADD3 R19, PT, PT, R15, 0x4, R24 ;  /* 0x000000040f137810 */ /* 0x000fe40007ffe018 */
[----:B---3--:R-:W-:Y:S01]  /*1170*/  ISETP.NE.AND P1, PT, R25, 0x2e, PT ;  /* 0x0000002e1900780c */ /* 0x008fe20003f25270 */
[----:B--2---:R-:W-:-:S03]  /*1180*/  IMAD.IADD R25, R1, 0x1, R18 ;  /* 0x0000000101197824 */ /* 0x004fc600078e0212 */
[----:B------:R-:W-:Y:S01]  /*1190*/  SEL R29, R23, 0x23, P1 ;  /* 0x00000023171d7807 */ /* 0x000fe20000800000 */
[----:B------:R-:W-:-:S04]  /*11a0*/  IMAD.WIDE R18, R19, 0x4, R10 ;  /* 0x0000000413127825 */ /* 0x000fc800078e020a */
[----:B------:R-:W-:Y:S04]  /*11b0*/  STL.U8 [R27+0x20], R29 ;  /* 0x0000201d1b007387 */ /* 0x000fe80000100000 */
[----:B------:R-:W2:Y:S04]  /*11c0*/  LDL.U8 R16, [R25+0x20] ;  /* 0x0000200019107983 */ /* 0x000ea80000100000 */
[----:B0-----:R-:W3:Y:S01]  /*11d0*/  LDG.E R26, desc[UR6][R18.64] ;  /* 0x00000006121a7981 */ /* 0x001ee2000c1e1900 */
[----:B--2---:R-:W-:-:S03]  /*11e0*/  ISETP.NE.AND P1, PT, R16, 0x2e, PT ;  /* 0x0000002e1000780c */ /* 0x004fc60003f25270 */
[----:B------:R-:W2:Y:S01]  /*11f0*/  LDG.E R16, desc[UR6][R18.64+0x4] ;  /* 0x0000040612107981 */ /* 0x000ea2000c1e1900 */
[----:B------:R-:W-:Y:S01]  /*1200*/  SEL R28, R23, 0x23, P1 ;  /* 0x00000023171c7807 */ /* 0x000fe20000800000 */
[----:B---3--:R-:W-:-:S04]  /*1210*/  IMAD.IADD R26, R1, 0x1, R26 ;  /* 0x00000001011a7824 */ /* 0x008fc800078e021a */
[----:B------:R2:W-:Y:S04]  /*1220*/  STL.U8 [R25+0x20], R28 ;  /* 0x0000201c19007387 */ /* 0x0005e80000100000 */
[----:B------:R-:W3:Y:S01]  /*1230*/  LDL.U8 R17, [R26+0x20] ;  /* 0x000020001a117983 */ /* 0x000ee20000100000 */
[----:B--2---:R-:W-:-:S03]  /*1240*/  IMAD.IADD R28, R1, 0x1, R16 ;  /* 0x00000001011c7824 */ /* 0x004fc600078e0210 */
[----:B------:R-:W2:Y:S01]  /*1250*/  LDG.E R16, desc[UR6][R18.64+0x8] ;  /* 0x0000080612107981 */ /* 0x000ea2000c1e1900 */
[----:B---3--:R-:W-:-:S04]  /*1260*/  ISETP.NE.AND P1, PT, R17, 0x2e, PT ;  /* 0x0000002e1100780c */ /* 0x008fc80003f25270 */
[----:B------:R-:W-:-:S05]  /*1270*/  SEL R17, R23, 0x23, P1 ;  /* 0x0000002317117807 */ /* 0x000fca0000800000 */
[----:B------:R0:W-:Y:S04]  /*1280*/  STL.U8 [R26+0x20], R17 ;  /* 0x000020111a007387 */ /* 0x0001e80000100000 */
[----:B0-----:R-:W3:Y:S01]  /*1290*/  LDL.U8 R26, [R28+0x20] ;  /* 0x000020001c1a7983 */ /* 0x001ee20000100000 */
        /* <DEDUP_REMOVED lines=9> */
[----:B0-----:R-:W-:Y:S01]  /*1330*/  SEL R28, R23, 0x23, P1 ;  /* 0x00000023171c7807 */ /* 0x001fe20000800000 */
[----:B------:R-:W-:-:S04]  /*1340*/  IMAD.WIDE R16, R17, 0x4, R10 ;  /* 0x0000000411107825 */ /* 0x000fc800078e020a */
[----:B------:R0:W-:Y:S04]  /*1350*/  STL.U8 [R27+0x20], R28 ;  /* 0x0000201c1b007387 */ /* 0x0001e80000100000 */
[----:B------:R-:W2:Y:S04]  /*1360*/  LDL.U8 R18, [R25+0x20] ;  /* 0x0000200019127983 */ /* 0x000ea80000100000 */
[----:B------:R-:W0:Y:S01]  /*1370*/  LDG.E R26, desc[UR6][R16.64] ;  /* 0x00000006101a7981 */ /* 0x000e22000c1e1900 */
[----:B--2---:R-:W-:-:S03]  /*1380*/  ISETP.NE.AND P1, PT, R18, 0x2e, PT ;  /* 0x0000002e1200780c */ /* 0x004fc60003f25270 */
[----:B------:R-:W2:Y:S01]  /*1390*/  LDG.E R18, desc[UR6][R16.64+0x4] ;  /* 0x0000040610127981 */ /* 0x000ea2000c1e1900 */
[----:B------:R-:W-:Y:S01]  /*13a0*/  SEL R29, R23, 0x23, P1 ;  /* 0x00000023171d7807 */ /* 0x000fe20000800000 */
[----:B0-----:R-:W-:-:S04]  /*13b0*/  IMAD.IADD R27, R1, 0x1, R26 ;  /* 0x00000001011b7824 */ /* 0x001fc800078e021a */
[----:B------:R-:W-:Y:S04]  /*13c0*/  STL.U8 [R25+0x20], R29 ;  /* 0x0000201d19007387 */ /* 0x000fe80000100000 */
[----:B------:R-:W3:Y:S01]  /*13d0*/  LDL.U8 R19, [R27+0x20] ;  /* 0x000020001b137983 */ /* 0x000ee20000100000 */
[----:B--2---:R-:W-:-:S03]  /*13e0*/  IMAD.IADD R28, R1, 0x1, R18 ;  /* 0x00000001011c7824 */ /* 0x004fc600078e0212 */
[----:B------:R-:W2:Y:S01]  /*13f0*/  LDG.E R18, desc[UR6][R16.64+0x8] ;  /* 0x0000080610127981 */ /* 0x000ea2000c1e1900 */
[----:B---3--:R-:W-:-:S04]  /*1400*/  ISETP.NE.AND P1, PT, R19, 0x2e, PT ;  /* 0x0000002e1300780c */ /* 0x008fc80003f25270 */
[----:B------:R-:W-:-:S05]  /*1410*/  SEL R26, R23, 0x23, P1 ;  /* 0x00000023171a7807 */ /* 0x000fca0000800000 */
[----:B------:R0:W-:Y:S04]  /*1420*/  STL.U8 [R27+0x20], R26 ;  /* 0x0000201a1b007387 */ /* 0x0001e80000100000 */
[----:B------:R-:W3:Y:S02]  /*1430*/  LDL.U8 R19, [R28+0x20] ;  /* 0x000020001c137983 */ /* 0x000ee40000100000 */
[----:B---3--:R-:W-:Y:S01]  /*1440*/  ISETP.NE.AND P1, PT, R19, 0x2e, PT ;  /* 0x0000002e1300780c */ /* 0x008fe20003f25270 */
[----:B--2---:R-:W-:Y:S02]  /*1450*/  IMAD.IADD R19, R1, 0x1, R18 ;  /* 0x0000000101137824 */ /* 0x004fe400078e0212 */
[----:B------:R-:W2:Y:S01]  /*1460*/  LDG.E R18, desc[UR6][R16.64+0xc] ;  /* 0x00000c0610127981 */ /* 0x000ea2000c1e1900 */
[----:B0-----:R-:W-:-:S05]  /*1470*/  SEL R27, R23, 0x23, P1 ;  /* 0x00000023171b7807 */ /* 0x001fca0000800000 */
[----:B------:R0:W-:Y:S04]  /*1480*/  STL.U8 [R28+0x20], R27 ;  /* 0x0000201b1c007387 */ /* 0x0001e80000100000 */
[----:B------:R-:W3:Y:S01]  /*1490*/  LDL.U8 R25, [R19+0x20] ;  /* 0x0000200013197983 */ /* 0x000ee20000100000 */
[----:B------:R-:W-:-:S05]  /*14a0*/  IADD3 R29, PT, PT, R15, 0xc, R24 ;  /* 0x0000000c0f1d7810 */ /* 0x000fca0007ffe018 */
[----:B------:R-:W-:-:S05]  /*14b0*/  IMAD.WIDE R10, R29, 0x4, R10 ;  /* 0x000000041d0a7825 */ /* 0x000fca00078e020a */
[----:B------:R-:W4:Y:S01]  /*14c0*/  LDG.E R16, desc[UR6][R10.64+0x4] ;  /* 0x000004060a107981 */ /* 0x000f22000c1e1900 */
[----:B---3--:R-:W-:Y:S01]  /*14d0*/  ISETP.NE.AND P1, PT, R25, 0x2e, PT ;  /* 0x0000002e1900780c */ /* 0x008fe20003f25270 */
[----:B--2---:R-:W-:Y:S02]  /*14e0*/  IMAD.IADD R25, R1, 0x1, R18 ;  /* 0x0000000101197824 */ /* 0x004fe400078e0212 */
[----:B------:R-:W2:Y:S01]  /*14f0*/  LDG.E R18, desc[UR6][R10.64] ;  /* 0x000000060a127981 */ /* 0x000ea2000c1e1900 */
[----:B------:R-:W-:-:S05]  /*1500*/  SEL R26, R23, 0x23, P1 ;  /* 0x00000023171a7807 */ /* 0x000fca0000800000 */
[----:B------:R-:W-:Y:S04]  /*1510*/  STL.U8 [R19+0x20], R26 ;  /* 0x0000201a13007387 */ /* 0x000fe80000100000 */
[----:B0-----:R-:W3:Y:S01]  /*1520*/  LDL.U8 R28, [R25+0x20] ;  /* 0x00002000191c7983 */ /* 0x001ee20000100000 */
[----:B--2---:R-:W-:Y:S01]  /*1530*/  IMAD.IADD R29, R1, 0x1, R18 ;  /* 0x00000001011d7824 */ /* 0x004fe200078e0212 */
[----:B---3--:R-:W-:-:S04]  /*1540*/  ISETP.NE.AND P1, PT, R28, 0x2e, PT ;  /* 0x0000002e1c00780c */ /* 0x008fc80003f25270 */
[----:B------:R-:W-:-:S05]  /*1550*/  SEL R28, R23, 0x23, P1 ;  /* 0x00000023171c7807 */ /* 0x000fca0000800000 */
[----:B------:R0:W-:Y:S04]  /*1560*/  STL.U8 [R25+0x20], R28 ;  /* 0x0000201c19007387 */ /* 0x0001e80000100000 */
[----:B------:R-:W2:Y:S01]  /*1570*/  LDL.U8 R17, [R29+0x20] ;  /* 0x000020001d117983 */ /* 0x000ea20000100000 */
[----:B----4-:R-:W-:-:S03]  /*1580*/  IMAD.IADD R27, R1, 0x1, R16 ;  /* 0x00000001011b7824 */ /* 0x010fc600078e0210 */
[----:B------:R-:W0:Y:S01]  /*1590*/  LDG.E R16, desc[UR6][R10.64+0x8] ;  /* 0x000008060a107981 */ /* 0x000e22000c1e1900 */
[----:B--2---:R-:W-:-:S04]  /*15a0*/  ISETP.NE.AND P1, PT, R17, 0x2e, PT ;  /* 0x0000002e1100780c */ /* 0x004fc80003f25270 */
[----:B------:R-:W-:-:S05]  /*15b0*/  SEL R17, R23, 0x23, P1 ;  /* 0x0000002317117807 */ /* 0x000fca0000800000 */
[----:B------:R1:W-:Y:S04]  /*15c0*/  STL.U8 [R29+0x20], R17 ;  /* 0x000020111d007387 */ /* 0x0003e80000100000 */
[----:B------:R-:W2:Y:S01]  /*15d0*/  LDL.U8 R18, [R27+0x20] ;  /* 0x000020001b127983 */ /* 0x000ea20000100000 */
[----:B0-----:R-:W-:-:S03]  /*15e0*/  IMAD.IADD R28, R1, 0x1, R16 ;  /* 0x00000001011c7824 */ /* 0x001fc600078e0210 */
[----:B------:R-:W3:Y:S01]  /*15f0*/  LDG.E R16, desc[UR6][R10.64+0xc] ;  /* 0x00000c060a107981 */ /* 0x000ee2000c1e1900 */
[----:B--2---:R-:W-:-:S04]  /*1600*/  ISETP.NE.AND P1, PT, R18, 0x2e, PT ;  /* 0x0000002e1200780c */ /* 0x004fc80003f25270 */
[----:B------:R-:W-:-:S05]  /*1610*/  SEL R18, R23, 0x23, P1 ;  /* 0x0000002317127807 */ /* 0x000fca0000800000 */
[----:B------:R1:W-:Y:S04]  /*1620*/  STL.U8 [R27+0x20], R18 ;  /* 0x000020121b007387 */ /* 0x0003e80000100000 */
[----:B------:R-:W2:Y:S01]  /*1630*/  LDL.U8 R19, [R28+0x20] ;  /* 0x000020001c137983 */ /* 0x000ea20000100000 */
[----:B---3--:R-:W-:Y:S01]  /*1640*/  IMAD.IADD R26, R1, 0x1, R16 ;  /* 0x00000001011a7824 */ /* 0x008fe200078e0210 */
[----:B--2---:R-:W-:-:S04]  /*1650*/  ISETP.NE.AND P1, PT, R19, 0x2e, PT ;  /* 0x0000002e1300780c */ /* 0x004fc80003f25270 */
[----:B------:R-:W-:-:S05]  /*1660*/  SEL R19, R23, 0x23, P1 ;  /* 0x0000002317137807 */ /* 0x000fca0000800000 */
[----:B------:R1:W-:Y:S04]  /*1670*/  STL.U8 [R28+0x20], R19 ;  /* 0x000020131c007387 */ /* 0x0003e80000100000 */
[----:B------:R-:W2:Y:S01]  /*1680*/  LDL.U8 R16, [R26+0x20] ;  /* 0x000020001a107983 */ /* 0x000ea20000100000 */
[----:B------:R-:W-:Y:S01]  /*1690*/  VIADD R24, R24, 0x10 ;  /* 0x0000001018187836 */ /* 0x000fe20000000000 */
[----:B--2---:R-:W-:-:S04]  /*16a0*/  ISETP.NE.AND P1, PT, R16, 0x2e, PT ;  /* 0x0000002e1000780c */ /* 0x004fc80003f25270 */
[----:B------:R-:W-:-:S05]  /*16b0*/  SEL R23, R23, 0x23, P1 ;  /* 0x0000002317177807 */ /* 0x000fca0000800000 */
[----:B------:R1:W-:Y:S01]  /*16c0*/  STL.U8 [R26+0x20], R23 ;  /* 0x000020171a007387 */ /* 0x0003e20000100000 */
[----:B------:R-:W-:-:S13]  /*16d0*/  ISETP.GE.AND P1, PT, R24, R21, PT ;  /* 0x000000151800720c */ /* 0x000fda0003f26270 */
[----:B-1----:R-:W-:Y:S05]  /*16e0*/  @!P1 BRA `(.L_x_20) ;  /* 0xfffffff8004c9947 */ /* 0x002fea000383ffff */
.L_x_19:
[----:B------:R-:W-:-:S05]  /*16f0*/  IMAD.IADD R10, R22, 0x1, -R24 ;  /* 0x00000001160a7824 */ /* 0x000fca00078e0a18 */
[----:B------:R-:W-:-:S13]  /*1700*/  ISETP.GT.AND P1, PT, R10, 0x4, PT ;  /* 0x000000040a00780c */ /* 0x000fda0003f24270 */
[----:B------:R-:W-:Y:S05]  /*1710*/  @!P1 BRA `(.L_x_21) ;  /* 0x0000000000e09947 */ /* 0x000fea0003800000 */
        /* <DEDUP_REMOVED lines=13> */
[----:B------:R-:W3:Y:S02]  /*17f0*/  LDL.U8 R21, [R29+0x20] ;  /* 0x000020001d157983 */ /* 0x000ee40000100000 */
[----:B---3--:R-:W-:Y:S01]  /*1800*/  ISETP.NE.AND P0, PT, R21, 0x2e, PT ;  /* 0x0000002e1500780c */ /* 0x008fe20003f05270 */
[----:B--2---:R-:W-:Y:S02]  /*1810*/  IMAD.IADD R21, R1, 0x1, R18 ;  /* 0x0000000101157824 */ /* 0x004fe400078e0212 */
[----:B------:R-:W0:Y:S01]  /*1820*/  LDG.E R18, desc[UR6][R16.64+0xc] ;  /* 0x00000c0610127981 */ /* 0x000e22000c1e1900 */
[----:B------:R-:W-:-:S05]  /*1830*/  SEL R25, R19, 0x23, P0 ;  /* 0x0000002313197807 */ /* 0x000fca0000000000 */
[----:B------:R1:W-:Y:S04]  /*1840*/  STL.U8 [R29+0x20], R25 ;  /* 0x000020191d007387 */ /* 0x0003e80000100000 */
[----:B------:R-:W2:Y:S01]  /*1850*/  LDL.U8 R26, [R21+0x20] ;  /* 0x00002000151a7983 */ /* 0x000ea20000100000 */
[----:B------:R-:W-:-:S05]  /*1860*/  IADD3 R27, PT, PT, R15, 0x4, R24 ;  /* 0x000000040f1b7810 */ /* 0x000fca0007ffe018 */
[----:B------:R-:W-:-:S05]  /*1870*/  IMAD.WIDE R10, R27, 0x4, R10 ;  /* 0x000000041b0a7825 */ /* 0x000fca00078e020a */
[----:B------:R-:W1:Y:S01]  /*1880*/  LDG.E R16, desc[UR6][R10.64+0x4] ;  /* 0x000004060a107981 */ /* 0x000e62000c1e1900 */
[----:B0-----:R-:W-:-:S03]  /*1890*/  IMAD.IADD R28, R1, 0x1, R18 ;  /* 0x00000001011c7824 */ /* 0x001fc600078e0212 */
[----:B------:R-:W3:Y:S01]  /*18a0*/  LDG.E R18, desc[UR6][R10.64] ;  /* 0x000000060a127981 */ /* 0x000ee2000c1e1900 */
[----:B--2---:R-:W-:-:S04]  /*18b0*/  ISETP.NE.AND P0, PT, R26, 0x2e, PT ;  /* 0x0000002e1a00780c */ /* 0x004fc80003f05270 */
[----:B------:R-:W-:-:S05]  /*18c0*/  SEL R26, R19, 0x23, P0 ;  /* 0x00000023131a7807 */ /* 0x000fca0000000000 */
[----:B------:R-:W-:Y:S04]  /*18d0*/  STL.U8 [R21+0x20], R26 ;  /* 0x0000201a15007387 */ /* 0x000fe80000100000 */
[----:B------:R-:W2:Y:S01]  /*18e0*/  LDL.U8 R23, [R28+0x20] ;  /* 0x000020001c177983 */ /* 0x000ea20000100000 */
[----:B---3--:R-:W-:Y:S01]  /*18f0*/  IMAD.IADD R27, R1, 0x1, R18 ;  /* 0x00000001011b7824 */ /* 0x008fe200078e0212 */
[----:B--2---:R-:W-:-:S04]  /*1900*/  ISETP.NE.AND P0, PT, R23, 0x2e, PT ;  /* 0x0000002e1700780c */ /* 0x004fc80003f05270 */
[----:B------:R-:W-:-:S05]  /*1910*/  SEL R23, R19, 0x23, P0 ;  /* 0x0000002313177807 */ /* 0x000fca0000000000 */
[----:B------:R0:W-:Y:S04]  /*1920*/  STL.U8 [R28+0x20], R23 ;  /* 0x000020171c007387 */ /* 0x0001e80000100000 */
[----:B------:R-:W2:Y:S01]  /*1930*/  LDL.U8 R17, [R27+0x20] ;  /* 0x000020001b117983 */ /* 0x000ea20000100000 */
[----:B-1----:R-:W-:-:S03]  /*1940*/  IMAD.IADD R25, R1, 0x1, R16 ;  /* 0x0000000101197824 */ /* 0x002fc600078e0210 */
        /* <DEDUP_REMOVED lines=20> */
[----:B------:R-:W-:-:S13]  /*1a90*/  PLOP3.LUT P0, PT, PT, PT, PT, 0x8, 0x80 ;  /* 0x000000000080781c */ /* 0x000fda0003f0e170 */
.L_x_21:
[----:B------:R-:W-:-:S13]  /*1aa0*/  ISETP.NE.OR P0, PT, R24, R22, P0 ;  /* 0x000000161800720c */ /* 0x000fda0000705670 */
[----:B------:R-:W-:Y:S05]  /*1ab0*/  @!P0 BRA `(.L_x_17) ;  /* 0x00000000007c8947 */ /* 0x000fea0003800000 */
.L_x_18:
[----:B------:R-:W0:Y:S01]  /*1ac0*/  LDC.64 R10, c[0x0][0x398] ;  /* 0x0000e600ff0a7b82 */ /* 0x000e220000000a00 */
[----:B-1---5:R-:W-:-:S04]  /*1ad0*/  IMAD.IADD R17, R15, 0x1, R24 ;  /* 0x000000010f117824 */ /* 0x022fc800078e0218 */
[----:B0-----:R-:W-:-:S05]  /*1ae0*/  IMAD.WIDE R10, R17, 0x4, R10 ;  /* 0x00000004110a7825 */ /* 0x001fca00078e020a */
[----:B------:R-:W2:Y:S02]  /*1af0*/  LDG.E R16, desc[UR6][R10.64] ;  /* 0x000000060a107981 */ /* 0x000ea4000c1e1900 */
[C---:B--2---:R-:W-:Y:S02]  /*1b00*/  IMAD.IADD R23, R1.reuse, 0x1, R16 ;  /* 0x0000000101177824 */ /* 0x044fe400078e0210 */
        /* <DEDUP_REMOVED lines=10> */
[----:B------:R-:W0:Y:S01]  /*1bb0*/  LDG.E R16, desc[UR6][R10.64+0xc] ;  /* 0x00000c060a107981 */ /* 0x000e22000c1e1900 */
[----:B---3--:R-:W-:-:S04]  /*1bc0*/  ISETP.NE.AND P0, PT, R19, 0x2e, PT ;  /* 0x0000002e1300780c */ /* 0x008fc80003f05270 */
[----:B------:R-:W-:-:S05]  /*1bd0*/  SEL R19, R17, 0x23, P0 ;  /* 0x0000002311137807 */ /* 0x000fca0000000000 */
[----:B------:R2:W-:Y:S04]  /*1be0*/  STL.U8 [R28+0x20], R19 ;  /* 0x000020131c007387 */ /* 0x0005e80000100000 */
[----:B------:R-:W3:Y:S01]  /*1bf0*/  LDL.U8 R21, [R26+0x20] ;  /* 0x000020001a157983 */ /* 0x000ee20000100000 */
[----:B0-----:R-:W-:Y:S01]  /*1c00*/  IMAD.IADD R18, R1, 0x1, R16 ;  /* 0x0000000101127824 */ /* 0x001fe200078e0210 */
[----:B---3--:R-:W-:-:S04]  /*1c10*/  ISETP.NE.AND P0, PT, R21, 0x2e, PT ;  /* 0x0000002e1500780c */ /* 0x008fc80003f05270 */
[----:B------:R-:W-:-:S05]  /*1c20*/  SEL R21, R17, 0x23, P0 ;  /* 0x0000002311157807 */ /* 0x000fca0000000000 */
[----:B------:R2:W-:Y:S04]  /*1c30*/  STL.U8 [R26+0x20], R21 ;  /* 0x000020151a007387 */ /* 0x0005e80000100000 */
[----:B------:R-:W3:Y:S01]  /*1c40*/  LDL.U8 R16, [R18+0x20] ;  /* 0x0000200012107983 */ /* 0x000ee20000100000 */
[----:B------:R-:W-:Y:S01]  /*1c50*/  VIADD R24, R24, 0x4 ;  /* 0x0000000418187836 */ /* 0x000fe20000000000 */
[----:B---3--:R-:W-:-:S04]  /*1c60*/  ISETP.NE.AND P0, PT, R16, 0x2e, PT ;  /* 0x0000002e1000780c */ /* 0x008fc80003f05270 */
[----:B------:R-:W-:-:S05]  /*1c70*/  SEL R17, R17, 0x23, P0 ;  /* 0x0000002311117807 */ /* 0x000fca0000000000 */
[----:B------:R2:W-:Y:S01]  /*1c80*/  STL.U8 [R18+0x20], R17 ;  /* 0x0000201112007387 */ /* 0x0005e20000100000 */
[----:B------:R-:W-:-:S13]  /*1c90*/  ISETP.NE.AND P0, PT, R24, R22, PT ;  /* 0x000000161800720c */ /* 0x000fda0003f05270 */
[----:B--2---:R-:W-:Y:S05]  /*1ca0*/  @P0 BRA `(.L_x_18) ;  /* 0xfffffffc00840947 */ /* 0x004fea000383ffff */
.L_x_17:
[----:B------:R-:W-:-:S13]  /*1cb0*/  ISETP.NE.AND P0, PT, R20, RZ, PT ;  /* 0x000000ff1400720c */ /* 0x000fda0003f05270 */
[----:B------:R-:W-:Y:S05]  /*1cc0*/  @!P0 BRA `(.L_x_16) ;  /* 0x0000000000688947 */ /* 0x000fea0003800000 */
[----:B------:R-:W0:Y:S01]  /*1cd0*/  LDC.64 R10, c[0x0][0x398] ;  /* 0x0000e600ff0a7b82 */ /* 0x000e220000000a00 */
[----:B-----5:R-:W-:-:S04]  /*1ce0*/  IMAD.IADD R15, R15, 0x1, R22 ;  /* 0x000000010f0f7824 */ /* 0x020fc800078e0216 */
[----:B0-----:R-:W-:-:S05]  /*1cf0*/  IMAD.WIDE R10, R15, 0x4, R10 ;  /* 0x000000040f0a7825 */ /* 0x001fca00078e020a */
[----:B------:R-:W2:Y:S02]  /*1d00*/  LDG.E R16, desc[UR6][R10.64] ;  /* 0x000000060a107981 */ /* 0x000ea4000c1e1900 */
[----:B--2---:R-:W-:-:S05]  /*1d10*/  IMAD.IADD R16, R1, 0x1, R16 ;  /* 0x0000000101107824 */ /* 0x004fca00078e0210 */
[----:B------:R-:W2:Y:S01]  /*1d20*/  LDL.U8 R15, [R16+0x20] ;  /* 0x00002000100f7983 */ /* 0x000ea20000100000 */
[----:B-1----:R-:W-:Y:S01]  /*1d30*/  IMAD.MOV.U32 R17, RZ, RZ, 0x2e ;  /* 0x0000002eff117424 */ /* 0x002fe200078e00ff */
[----:B--2---:R-:W-:-:S04]  /*1d40*/  ISETP.NE.AND P0, PT, R15, 0x2e, PT ;  /* 0x0000002e0f00780c */ /* 0x004fc80003f05270 */
[----:B------:R-:W-:Y:S02]  /*1d50*/  SEL R15, R17, 0x23, P0 ;  /* 0x00000023110f7807 */ /* 0x000fe40000000000 */
[----:B------:R-:W-:-:S03]  /*1d60*/  ISETP.NE.AND P0, PT, R20, 0x1, PT ;  /* 0x000000011400780c */ /* 0x000fc60003f05270 */
[----:B------:R0:W-:Y:S10]  /*1d70*/  STL.U8 [R16+0x20], R15 ;  /* 0x0000200f10007387 */ /* 0x0001f40000100000 */
[----:B0-----:R-:W-:Y:S05]  /*1d80*/  @!P0 BRA `(.L_x_16) ;  /* 0x0000000000388947 */ /* 0x001fea0003800000 */
[----:B------:R-:W2:Y:S02]  /*1d90*/  LDG.E R16, desc[UR6][R10.64+0x4] ;  /* 0x000004060a107981 */ /* 0x000ea4000c1e1900 */
[----:B--2---:R-:W-:-:S05]  /*1da0*/  IMAD.IADD R16, R1, 0x1, R16 ;  /* 0x0000000101107824 */ /* 0x004fca00078e0210 */
[----:B------:R-:W2:Y:S02]  /*1db0*/  LDL.U8 R15, [R16+0x20] ;  /* 0x00002000100f7983 */ /* 0x000ea40000100000 */
        /* <DEDUP_REMOVED lines=9> */
[----:B------:R-:W-:-:S05]  /*1e50*/  SEL R15, R17, 0x23, P0 ;  /* 0x00000023110f7807 */ /* 0x000fca0000000000 */
[----:B------:R0:W-:Y:S04]  /*1e60*/  STL.U8 [R16+0x20], R15 ;  /* 0x0000200f10007387 */ /* 0x0001e80000100000 */
.L_x_16:
[----:B------:R-:W-:Y:S05]  /*1e70*/  BSYNC.RECONVERGENT B1 ;  /* 0x0000000000017941 */ /* 0x000fea0003800200 */
.L_x_15:
[----:B------:R-:W-:-:S05]  /*1e80*/  VIADD R9, R9, 0x1 ;  /* 0x0000000109097836 */ /* 0x000fca0000000000 */
[----:B------:R-:W-:-:S13]  /*1e90*/  ISETP.NE.AND P0, PT, R9, R12, PT ;  /* 0x0000000c0900720c */ /* 0x000fda0003f05270 */
[----:B------:R-:W-:Y:S05]  /*1ea0*/  @P0 BRA `(.L_x_22) ;  /* 0xffffffec00e80947 */ /* 0x000fea000383ffff */
.L_x_14:
[----:B------:R-:W-:Y:S01]  /*1eb0*/  ISETP.GE.AND P0, PT, R13, 0x1, PT ;  /* 0x000000010d00780c */ /* 0x000fe20003f06270 */
[----:B------:R-:W-:-:S12]  /*1ec0*/  BSSY.RECONVERGENT B1, `(.L_x_23) ;  /* 0x0000015000017945 */ /* 0x000fd80003800200 */
[----:B------:R-:W-:Y:S05]  /*1ed0*/  @!P0 BRA `(.L_x_24) ;  /* 0x0000000000248947 */ /* 0x000fea0003800000 */
[----:B------:R-:W-:-:S07]  /*1ee0*/  IMAD.MOV.U32 R10, RZ, RZ, RZ ;  /* 0x000000ffff0a7224 */ /* 0x000fce00078e00ff */
.L_x_26:
[----:B------:R-:W-:-:S05]  /*1ef0*/  IMAD.IADD R11, R1, 0x1, R10 ;  /* 0x00000001010b7824 */ /* 0x000fca00078e020a */
[----:B------:R-:W2:Y:S04]  /*1f00*/  LDL.U8 R9, [R11+0x20] ;  /* 0x000020000b097983 */ /* 0x000ea80000100000 */
[----:B0-----:R-:W2:Y:S02]  /*1f10*/  LDL.U8 R16, [R11] ;  /* 0x000000000b107983 */ /* 0x001ea40000100000 */
[----:B--2---:R-:W-:-:S13]  /*1f20*/  ISETP.NE.AND P0, PT, R9, R16, PT ;  /* 0x000000100900720c */ /* 0x004fda0003f05270 */
[----:B------:R-:W-:Y:S05]  /*1f30*/  @P0 BRA `(.L_x_25) ;  /* 0x0000000000340947 */ /* 0x000fea0003800000 */
[----:B------:R-:W-:-:S05]  /*1f40*/  VIADD R10, R10, 0x1 ;  /* 0x000000010a0a7836 */ /* 0x000fca0000000000 */
[----:B------:R-:W-:-:S13]  /*1f50*/  ISETP.NE.AND P0, PT, R10, R13, PT ;  /* 0x0000000d0a00720c */ /* 0x000fda0003f05270 */
[----:B------:R-:W-:Y:S05]  /*1f60*/  @P0 BRA `(.L_x_26) ;  /* 0xfffffffc00e00947 */ /* 0x000fea000383ffff */
.L_x_24:
[----:B------:R-:W2:Y:S01]  /*1f70*/  S2R R9, SR_LANEID ;  /* 0x0000000000097919 */ /* 0x000ea20000000000 */
[----:B------:R-:W3:Y:S01]  /*1f80*/  S2UR UR5, SR_CgaCtaId ;  /* 0x00000000000579c3 */ /* 0x000ee20000008800 */
[----:B------:R-:W-:Y:S01]  /*1f90*/  VOTEU.ANY UR4, UPT, PT ;  /* 0x0000000000047886 */ /* 0x000fe200038e0100 */
[----:B------:R-:W-:Y:S01]  /*1fa0*/  CREDUX.MIN.S32 UR8, R8 ;  /* 0x00000000080872cc */ /* 0x000fe20000008200 */
[----:B------:R-:W-:-:S12]  /*1fb0*/  UFLO.U32 UR4, UR4 ;  /* 0x00000004000472bd */ /* 0x000fd800080e0000 */
[----:B------:R-:W-:Y:S01]  /*1fc0*/  IMAD.U32 R8, RZ, RZ, UR8 ;  /* 0x00000008ff087e24 */ /* 0x000fe2000f8e00ff */
[----:B--2---:R-:W-:Y:S01]  /*1fd0*/  ISETP.EQ.U32.AND P0, PT, R9, UR4, PT ;  /* 0x0000000409007c0c */ /* 0x004fe2000bf02070 */
[----:B------:R-:W-:Y:S02]  /*1fe0*/  UMOV UR4, 0x400 ;  /* 0x0000040000047882 */ /* 0x000fe40000000000 */
[----:B---3--:R-:W-:-:S10]  /*1ff0*/  ULEA UR4, UR5, UR4, 0x18 ;  /* 0x0000000405047291 */ /* 0x008fd4000f8ec0ff */
[----:B------:R2:W-:Y:S02]  /*2000*/  @P0 ATOMS.MIN.S32 RZ, [UR4], R8 ;  /* 0x00000008ffff098c */ /* 0x0005e40008800204 */
.L_x_25:
[----:B------:R-:W-:Y:S05]  /*2010*/  BSYNC.RECONVERGENT B1 ;  /* 0x0000000000017941 */ /* 0x000fea0003800200 */
.L_x_23:
[----:B------:R-:W3:Y:S02]  /*2020*/  LDCU UR4, c[0x0][0x360] ;  /* 0x00006c00ff0477ac */ /* 0x000ee40008000800 */
[----:B---3--:R-:W-:-:S05]  /*2030*/  VIADD R2, R2, UR4 ;  /* 0x0000000402027c36 */ /* 0x008fca0008000000 */
[----:B------:R-:W-:-:S13]  /*2040*/  ISETP.GE.AND P0, PT, R2, R5, PT ;  /* 0x000000050200720c */ /* 0x000fda0003f06270 */
[----:B------:R-:W-:Y:S05]  /*2050*/  @!P0 BRA `(.L_x_27) ;  /* 0xffffffe800908947 */ /* 0x000fea000383ffff */
.L_x_8:
[----:B------:R-:W-:Y:S05]  /*2060*/  BSYNC.RECONVERGENT B0 ;  /* 0x0000000000007941 */ /* 0x000fea0003800200 */
.L_x_7:
[----:B------:R-:W-:Y:S01]  /*2070*/  BAR.SYNC.DEFER_BLOCKING 0x0 ;  /* 0x0000000000007b1d */ /* 0x000fe20000010000 */
[----:B------:R-:W-:-:S13]  /*2080*/  ISETP.NE.AND P0, PT, R6, RZ, PT ;  /* 0x000000ff0600720c */ /* 0x000fda0003f05270 */
[----:B------:R-:W-:Y:S05]  /*2090*/  @P0 EXIT ;  /* 0x000000000000094d */ /* 0x000fea0003800000 */
[----:B------:R-:W3:Y:S01]  /*20a0*/  S2UR UR5, SR_CgaCtaId ;  /* 0x00000000000579c3 */ /* 0x000ee20000008800 */
[----:B------:R-:W-:Y:S02]  /*20b0*/  UMOV UR4, 0x400 ;  /* 0x0000040000047882 */ /* 0x000fe40000000000 */
[----:B---3--:R-:W-:-:S09]  /*20c0*/  ULEA UR4, UR5, UR4, 0x18 ;  /* 0x0000000405047291 */ /* 0x008fd2000f8ec0ff */
[----:B------:R-:W3:Y:S02]  /*20d0*/  LDS R5, [UR4] ;  /* 0x00000004ff057984 */ /* 0x000ee40008000800 */
[----:B---3--:R-:W-:-:S13]  /*20e0*/  ISETP.NE.AND P0, PT, R5, 0x1869f, PT ;  /* 0x0001869f0500780c */ /* 0x008fda0003f05270 */
[----:B-12---:R-:W1:Y:S02]  /*20f0*/  @!P0 LDC.64 R2, c[0x0][0x3c0] ;  /* 0x0000f000ff028b82 */ /* 0x006e640000000a00 */
[----:B-1----:R-:W-:-:S05]  /*2100*/  @!P0 IMAD.WIDE.U32 R2, R14, 0x4, R2 ;  /* 0x000000040e028825 */ /* 0x002fca00078e0002 */
[----:B------:R1:W-:Y:S01]  /*2110*/  @!P0 STG.E desc[UR6][R2.64], RZ ;  /* 0x000000ff02008986 */ /* 0x0003e2000c101906 */
[----:B------:R-:W-:Y:S05]  /*2120*/  @!P0 EXIT ;  /* 0x000000000000894d */ /* 0x000fea0003800000 */
[----:B-1----:R-:W1:Y:S02]  /*2130*/  LDC.64 R2, c[0x0][0x3c0] ;  /* 0x0000f000ff027b82 */ /* 0x002e640000000a00 */
[----:B-1----:R-:W-:-:S05]  /*2140*/  IMAD.WIDE.U32 R2, R14, 0x4, R2 ;  /* 0x000000040e027825 */ /* 0x002fca00078e0002 */
[----:B------:R-:W-:Y:S01]  /*2150*/  STG.E desc[UR6][R2.64], R5 ;  /* 0x0000000502007986 */ /* 0x000fe2000c101906 */
[----:B------:R-:W-:Y:S05]  /*2160*/  EXIT ;  /* 0x000000000000794d */ /* 0x000fea0003800000 */
.L_x_28:
[----:B------:R-:W-:-:S00]  /*2170*/  BRA `(.L_x_28) ;  /* 0xfffffffc00fc7947 */ /* 0x000fc0000383ffff */
[----:B------:R-:W-:-:S00]  /*2180*/  NOP ;  /* 0x0000000000007918 */ /* 0x000fc00000000000 */
[----:B------:R-:W-:-:S00]  /*2190*/  NOP ;  /* 0x0000000000007918 */ /* 0x000fc00000000000 */
[----:B------:R-:W-:-:S00]  /*21a0*/  NOP ;  /* 0x0000000000007918 */ /* 0x000fc00000000000 */
[----:B------:R-:W-:-:S00]  /*21b0*/  NOP ;  /* 0x0000000000007918 */ /* 0x000fc00000000000 */
[----:B------:R-:W-:-:S00]  /*21c0*/  NOP ;  /* 0x0000000000007918 */ /* 0x000fc00000000000 */
[----:B------:R-:W-:-:S00]  /*21d0*/  NOP ;  /* 0x0000000000007918 */ /* 0x000fc00000000000 */
[----:B------:R-:W-:-:S00]  /*21e0*/  NOP ;  /* 0x0000000000007918 */ /* 0x000fc00000000000 */
[----:B------:R-:W-:-:S00]  /*21f0*/  NOP ;  /* 0x0000000000007918 */ /* 0x000fc00000000000 */
.L_x_29:


//--------------------- .nv.shared.solve_machines --------------------------
	.section	.nv.shared.solve_machines,"aw",@nobits
	.sectionflags	@""
	.align	4
.nv.shared.solve_machines:
	.zero		1028


//--------------------- .nv.shared.reserved.0     --------------------------
	.section	.nv.shared.reserved.0,"aw",@nobits
	.weak		__nv_reservedSMEM_offset_0_alias
	.size		__nv_reservedSMEM_offset_0_alias, 0, 64
	.other		__nv_reservedSMEM_offset_0_alias,@"STO_CUDA_RESERVED_SHARED STV_DEFAULT"
__nv_reservedSMEM_offset_0_alias:
	.zero		0
	.zero		64


//--------------------- .nv.constant0.solve_machines --------------------------
	.section	.nv.constant0.solve_machines,"a",@progbits
	.sectionflags	@""
	.align	4
.nv.constant0.solve_machines:
	.zero		972


//--------------------- SYMBOLS --------------------------

	.type		.nv.reservedSmem.offset0,@object
	.size		.nv.reservedSmem.offset0,0x4
	.type		.nv.reservedSmem.cap,@object
	.size		.nv.reservedSmem.cap,0x4
